	.target	sm_100a

	.elftype	@"ET_EXEC"


//--------------------- .note.nv.tkinfo           --------------------------
	.section	.note.nv.tkinfo,"",@"SHT_NOTE"
	.sectionflags	@"SHF_NOTE_NV_TKINFO"
	.tkinfo
        /*0018*/ 	.word	0x00000002
        /*0030*/ 	.string	""
        /*0030*/ 	.string	"ptxas"
        /*0030*/ 	.string	"Cuda compilation tools, release 13.0, V13.0.88"
        /*0030*/ 	.string	"Build cuda_13.0.r13.0/compiler.36424714_0"
        /*0030*/ 	.string	"-arch sm_100a -m 64 "



//--------------------- .note.nv.cuinfo           --------------------------
	.section	.note.nv.cuinfo,"",@"SHT_NOTE"
	.sectionflags	@"SHF_NOTE_NV_CUINFO"
        /*0018*/ 	.short	0x0002
        /*001a*/ 	.short	0x0064
        /*001c*/ 	.short	0x0082
	.zero		2


//--------------------- .nv.info                  --------------------------
	.section	.nv.info,"",@"SHT_CUDA_INFO"
	.align	4


	//----- nvinfo : EIATTR_REGCOUNT
	.align		4
        /*0000*/ 	.byte	0x04, 0x2f
        /*0002*/ 	.short	(.L_19 - .L_18)
	.align		4
.L_18:
        /*0004*/ 	.word	index@(_ZN7cutlass13device_kernelINS_4gemm6kernel13GemmUniversalIN4cute5tupleIJiiiiEEENS1_10collective13CollectiveMmaINS1_35MainloopSm100TmaUmmaWarpSpecializedILi4ELi2ELi4ENS5_IJNS4_1CILi4EEENSA_ILi1EEESC_EEEEENS5_IJNSA_ILi128EEESF_NSA_ILi64EEEEEENS_6half_tENS5_IJSC_llEEESI_SJ_NS4_8TiledMMAINS4_8MMA_AtomIJNS4_26SM100_MMA_F16BF16_2x1SM_SSISI_SI_fLi128ELi128ELNS4_4UMMA5MajorE1ELSO_1ELNSN_7ScaleInE0ELSP_0EEEEEENS4_6LayoutINS5_IJSC_SC_SC_EEENS5_IJNSA_ILi0EEESU_SU_EEEEENS5_IJNS4_10UnderscoreESX_SX_EEEEENS4_18SM100_TMA_2SM_LOADENS4_14ComposedLayoutINS4_7SwizzleILi3ELi4ELi3EEENS4_18smem_ptr_flag_bitsILi16EEENSS_INS5_IJSG_NSA_ILi8EEEEEENS5_IJSC_SG_EEEEEEEvNS4_8identityENS4_28SM100_TMA_2SM_LOAD_MULTICASTES1A_vS1B_EENS_8epilogue10collective18CollectiveEpilogueINS1E_23Sm100TmaWarpSpecializedILi4ELi2ELi16ELb1ELb0EEEJNS5_IJSG_SF_SG_EEENS5_IJNSS_ISG_SC_EENSS_INS5_IJNSA_ILi16EEENSA_ILi2EEEEEES18_EEEEESI_NS5_IJlSC_lEEESI_S1Q_NS1E_6fusion15FusionCallbacksIS1I_NS1R_17LinearCombinationISI_fSI_fLNS_15FloatRoundStyleE2EEES1J_S1P_JEEENS4_5SM1004TMEM4LOAD26SM100_TMEM_LOAD_32dp32b16xENS4_13SM90_TMA_LOADENS11_INS12_ILi1ELi4ELi3EEES15_NSS_INS5_IJS16_S1L_EEENS5_IJS1L_SC_EEEEEEENS4_39AutoVectorizingCopyWithAssumedAlignmentILi128EEENS4_14SM90_TMA_STOREES26_S28_S28_EEEvvEEEEvNT_6ParamsE)
        /*0008*/ 	.word	0x0000005b


	//----- nvinfo : EIATTR_FRAME_SIZE
	.align		4
.L_19:
        /*000c*/ 	.byte	0x04, 0x11
        /*000e*/ 	.short	(.L_21 - .L_20)
	.align		4
.L_20:
        /*0010*/ 	.word	index@($__internal_2_$__cuda_sm10x_tcgen05_guardrail_trap_unallocated_columns_being_dealloced)
        /*0014*/ 	.word	0x00000000


	//----- nvinfo : EIATTR_FRAME_SIZE
	.align		4
.L_21:
        /*0018*/ 	.byte	0x04, 0x11
        /*001a*/ 	.short	(.L_23 - .L_22)
	.align		4
.L_22:
        /*001c*/ 	.word	index@($__internal_1_$__cuda_sm10x_tcgen05_guardrail_trap_phase_invalid_during_alloc)
        /*0020*/ 	.word	0x00000000


	//----- nvinfo : EIATTR_FRAME_SIZE
	.align		4
.L_23:
        /*0024*/ 	.byte	0x04, 0x11
        /*0026*/ 	.short	(.L_25 - .L_24)
	.align		4
.L_24:
        /*0028*/ 	.word	index@($__internal_0_$__cuda_sm10x_tcgen05_guardrail_trap_col_being_dealloced_not_returned_by_alloc)
        /*002c*/ 	.word	0x00000000


	//----- nvinfo : EIATTR_FRAME_SIZE
	.align		4
.L_25:
        /*0030*/ 	.byte	0x04, 0x11
        /*0032*/ 	.short	(.L_27 - .L_26)
	.align		4
.L_26:
        /*0034*/ 	.word	index@(_ZN7cutlass13device_kernelINS_4gemm6kernel13GemmUniversalIN4cute5tupleIJiiiiEEENS1_10collective13CollectiveMmaINS1_35MainloopSm100TmaUmmaWarpSpecializedILi4ELi2ELi4ENS5_IJNS4_1CILi4EEENSA_ILi1EEESC_EEEEENS5_IJNSA_ILi128EEESF_NSA_ILi64EEEEEENS_6half_tENS5_IJSC_llEEESI_SJ_NS4_8TiledMMAINS4_8MMA_AtomIJNS4_26SM100_MMA_F16BF16_2x1SM_SSISI_SI_fLi128ELi128ELNS4_4UMMA5MajorE1ELSO_1ELNSN_7ScaleInE0ELSP_0EEEEEENS4_6LayoutINS5_IJSC_SC_SC_EEENS5_IJNSA_ILi0EEESU_SU_EEEEENS5_IJNS4_10UnderscoreESX_SX_EEEEENS4_18SM100_TMA_2SM_LOADENS4_14ComposedLayoutINS4_7SwizzleILi3ELi4ELi3EEENS4_18smem_ptr_flag_bitsILi16EEENSS_INS5_IJSG_NSA_ILi8EEEEEENS5_IJSC_SG_EEEEEEEvNS4_8identityENS4_28SM100_TMA_2SM_LOAD_MULTICASTES1A_vS1B_EENS_8epilogue10collective18CollectiveEpilogueINS1E_23Sm100TmaWarpSpecializedILi4ELi2ELi16ELb1ELb0EEEJNS5_IJSG_SF_SG_EEENS5_IJNSS_ISG_SC_EENSS_INS5_IJNSA_ILi16EEENSA_ILi2EEEEEES18_EEEEESI_NS5_IJlSC_lEEESI_S1Q_NS1E_6fusion15FusionCallbacksIS1I_NS1R_17LinearCombinationISI_fSI_fLNS_15FloatRoundStyleE2EEES1J_S1P_JEEENS4_5SM1004TMEM4LOAD26SM100_TMEM_LOAD_32dp32b16xENS4_13SM90_TMA_LOADENS11_INS12_ILi1ELi4ELi3EEES15_NSS_INS5_IJS16_S1L_EEENS5_IJS1L_SC_EEEEEEENS4_39AutoVectorizingCopyWithAssumedAlignmentILi128EEENS4_14SM90_TMA_STOREES26_S28_S28_EEEvvEEEEvNT_6ParamsE)
        /*0038*/ 	.word	0x00000000


	//----- nvinfo : EIATTR_MIN_STACK_SIZE
	.align		4
.L_27:
        /*003c*/ 	.byte	0x04, 0x12
        /*003e*/ 	.short	(.L_29 - .L_28)
	.align		4
.L_28:
        /*0040*/ 	.word	index@(_ZN7cutlass13device_kernelINS_4gemm6kernel13GemmUniversalIN4cute5tupleIJiiiiEEENS1_10collective13CollectiveMmaINS1_35MainloopSm100TmaUmmaWarpSpecializedILi4ELi2ELi4ENS5_IJNS4_1CILi4EEENSA_ILi1EEESC_EEEEENS5_IJNSA_ILi128EEESF_NSA_ILi64EEEEEENS_6half_tENS5_IJSC_llEEESI_SJ_NS4_8TiledMMAINS4_8MMA_AtomIJNS4_26SM100_MMA_F16BF16_2x1SM_SSISI_SI_fLi128ELi128ELNS4_4UMMA5MajorE1ELSO_1ELNSN_7ScaleInE0ELSP_0EEEEEENS4_6LayoutINS5_IJSC_SC_SC_EEENS5_IJNSA_ILi0EEESU_SU_EEEEENS5_IJNS4_10UnderscoreESX_SX_EEEEENS4_18SM100_TMA_2SM_LOADENS4_14ComposedLayoutINS4_7SwizzleILi3ELi4ELi3EEENS4_18smem_ptr_flag_bitsILi16EEENSS_INS5_IJSG_NSA_ILi8EEEEEENS5_IJSC_SG_EEEEEEEvNS4_8identityENS4_28SM100_TMA_2SM_LOAD_MULTICASTES1A_vS1B_EENS_8epilogue10collective18CollectiveEpilogueINS1E_23Sm100TmaWarpSpecializedILi4ELi2ELi16ELb1ELb0EEEJNS5_IJSG_SF_SG_EEENS5_IJNSS_ISG_SC_EENSS_INS5_IJNSA_ILi16EEENSA_ILi2EEEEEES18_EEEEESI_NS5_IJlSC_lEEESI_S1Q_NS1E_6fusion15FusionCallbacksIS1I_NS1R_17LinearCombinationISI_fSI_fLNS_15FloatRoundStyleE2EEES1J_S1P_JEEENS4_5SM1004TMEM4LOAD26SM100_TMEM_LOAD_32dp32b16xENS4_13SM90_TMA_LOADENS11_INS12_ILi1ELi4ELi3EEES15_NSS_INS5_IJS16_S1L_EEENS5_IJS1L_SC_EEEEEEENS4_39AutoVectorizingCopyWithAssumedAlignmentILi128EEENS4_14SM90_TMA_STOREES26_S28_S28_EEEvvEEEEvNT_6ParamsE)
        /*0044*/ 	.word	0x00000000
.L_29:


//--------------------- .nv.compat                --------------------------
	.section	.nv.compat,"",@"SHT_CUDA_COMPAT_INFO"
	.align	4
        /*0000*/ 	.byte	0x02, 0x09, 0x01, 0x00, 0x02, 0x02, 0x02, 0x00, 0x02, 0x05, 0x05, 0x00, 0x03, 0x07, 0x01, 0x01
        /*0010*/ 	.byte	0x02, 0x03, 0x01, 0x00, 0x02, 0x06, 0x01, 0x00, 0x04, 0x0b, 0x08, 0x00, 0x09, 0x00, 0x00, 0x00
        /*0020*/ 	.byte	0x00, 0x00, 0x00, 0x00


//--------------------- .nv.info._ZN7cutlass13device_kernelINS_4gemm6kernel13GemmUniversalIN4cute5tupleIJiiiiEEENS1_10collective13CollectiveMmaINS1_35MainloopSm100TmaUmmaWarpSpecializedILi4ELi2ELi4ENS5_IJNS4_1CILi4EEENSA_ILi1EEESC_EEEEENS5_IJNSA_ILi128EEESF_NSA_ILi64EEEEEENS_6half_tENS5_IJSC_llEEESI_SJ_NS4_8TiledMMAINS4_8MMA_AtomIJNS4_26SM100_MMA_F16BF16_2x1SM_SSISI_SI_fLi128ELi128ELNS4_4UMMA5MajorE1ELSO_1ELNSN_7ScaleInE0ELSP_0EEEEEENS4_6LayoutINS5_IJSC_SC_SC_EEENS5_IJNSA_ILi0EEESU_SU_EEEEENS5_IJNS4_10UnderscoreESX_SX_EEEEENS4_18SM100_TMA_2SM_LOADENS4_14ComposedLayoutINS4_7SwizzleILi3ELi4ELi3EEENS4_18smem_ptr_flag_bitsILi16EEENSS_INS5_IJSG_NSA_ILi8EEEEEENS5_IJSC_SG_EEEEEEEvNS4_8identityENS4_28SM100_TMA_2SM_LOAD_MULTICASTES1A_vS1B_EENS_8epilogue10collective18CollectiveEpilogueINS1E_23Sm100TmaWarpSpecializedILi4ELi2ELi16ELb1ELb0EEEJNS5_IJSG_SF_SG_EEENS5_IJNSS_ISG_SC_EENSS_INS5_IJNSA_ILi16EEENSA_ILi2EEEEEES18_EEEEESI_NS5_IJlSC_lEEESI_S1Q_NS1E_6fusion15FusionCallbacksIS1I_NS1R_17LinearCombinationISI_fSI_fLNS_15FloatRoundStyleE2EEES1J_S1P_JEEENS4_5SM1004TMEM4LOAD26SM100_TMEM_LOAD_32dp32b16xENS4_13SM90_TMA_LOADENS11_INS12_ILi1ELi4ELi3EEES15_NSS_INS5_IJS16_S1L_EEENS5_IJS1L_SC_EEEEEEENS4_39AutoVectorizingCopyWithAssumedAlignmentILi128EEENS4_14SM90_TMA_STOREES26_S28_S28_EEEvvEEEEvNT_6ParamsE --------------------------
	.section	.nv.info._ZN7cutlass13device_kernelINS_4gemm6kernel13GemmUniversalIN4cute5tupleIJiiiiEEENS1_10collective13CollectiveMmaINS1_35MainloopSm100TmaUmmaWarpSpecializedILi4ELi2ELi4ENS5_IJNS4_1CILi4EEENSA_ILi1EEESC_EEEEENS5_IJNSA_ILi128EEESF_NSA_ILi64EEEEEENS_6half_tENS5_IJSC_llEEESI_SJ_NS4_8TiledMMAINS4_8MMA_AtomIJNS4_26SM100_MMA_F16BF16_2x1SM_SSISI_SI_fLi128ELi128ELNS4_4UMMA5MajorE1ELSO_1ELNSN_7ScaleInE0ELSP_0EEEEEENS4_6LayoutINS5_IJSC_SC_SC_EEENS5_IJNSA_ILi0EEESU_SU_EEEEENS5_IJNS4_10UnderscoreESX_SX_EEEEENS4_18SM100_TMA_2SM_LOADENS4_14ComposedLayoutINS4_7SwizzleILi3ELi4ELi3EEENS4_18smem_ptr_flag_bitsILi16EEENSS_INS5_IJSG_NSA_ILi8EEEEEENS5_IJSC_SG_EEEEEEEvNS4_8identityENS4_28SM100_TMA_2SM_LOAD_MULTICASTES1A_vS1B_EENS_8epilogue10collective18CollectiveEpilogueINS1E_23Sm100TmaWarpSpecializedILi4ELi2ELi16ELb1ELb0EEEJNS5_IJSG_SF_SG_EEENS5_IJNSS_ISG_SC_EENSS_INS5_IJNSA_ILi16EEENSA_ILi2EEEEEES18_EEEEESI_NS5_IJlSC_lEEESI_S1Q_NS1E_6fusion15FusionCallbacksIS1I_NS1R_17LinearCombinationISI_fSI_fLNS_15FloatRoundStyleE2EEES1J_S1P_JEEENS4_5SM1004TMEM4LOAD26SM100_TMEM_LOAD_32dp32b16xENS4_13SM90_TMA_LOADENS11_INS12_ILi1ELi4ELi3EEES15_NSS_INS5_IJS16_S1L_EEENS5_IJS1L_SC_EEEEEEENS4_39AutoVectorizingCopyWithAssumedAlignmentILi128EEENS4_14SM90_TMA_STOREES26_S28_S28_EEEvvEEEEvNT_6ParamsE,"",@"SHT_CUDA_INFO"
	.sectionflags	@""
	.align	4


	//----- nvinfo : EIATTR_CUDA_API_VERSION
	.align		4
        /*0000*/ 	.byte	0x04, 0x37
        /*0002*/ 	.short	(.L_31 - .L_30)
.L_30:
        /*0004*/ 	.word	0x00000082


	//----- nvinfo : EIATTR_KPARAM_INFO
	.align		4
.L_31:
        /*0008*/ 	.byte	0x04, 0x17
        /*000a*/ 	.short	(.L_33 - .L_32)
.L_32:
        /*000c*/ 	.word	0x00000000
        /*0010*/ 	.short	0x0000
        /*0012*/ 	.short	0x0000
        /*0014*/ 	.byte	0x00, 0xf0, 0x01, 0x20


	//----- nvinfo : EIATTR_AT_ENTRY_FRAGMENTS
	.align		4
.L_33:
        /*0018*/ 	.byte	0x04, 0x4f
        /*001a*/ 	.short	(.L_35 - .L_34)


	//   ....[0]....
.L_34:
        /*001c*/ 	.word	0x00000007


	//----- nvinfo : EIATTR_RESERVED_SMEM_USED
	.align		4
.L_35:
        /*0020*/ 	.byte	0x01, 0x41
	.zero		2


	//----- nvinfo : EIATTR_SPARSE_MMA_MASK
	.align		4
        /*0024*/ 	.byte	0x03, 0x50
        /*0026*/ 	.short	0x0000


	//----- nvinfo : EIATTR_TCGEN05_2CTA_USED
	.align		4
        /*0028*/ 	.byte	0x01, 0x52
	.zero		2


	//----- nvinfo : EIATTR_MAXREG_COUNT
	.align		4
        /*002c*/ 	.byte	0x03, 0x1b
        /*002e*/ 	.short	0x00ff


	//----- nvinfo : EIATTR_NUM_BARRIERS
	.align		4
        /*0030*/ 	.byte	0x02, 0x4c
        /*0032*/ 	.byte	0x07
	.zero		1


	//----- nvinfo : EIATTR_EXTERNS
	.align		4
        /*0034*/ 	.byte	0x04, 0x0f
        /*0036*/ 	.short	(.L_37 - .L_36)


	//   ....[0]....
	.align		4
.L_36:
        /*0038*/ 	.word	index@(__assertfail)


	//----- nvinfo : EIATTR_MERCURY_ISA_VERSION
	.align		4
.L_37:
        /*003c*/ 	.byte	0x03, 0x5f
        /*003e*/ 	.short	0x0101


	//----- nvinfo : EIATTR_INT_WARP_WIDE_INSTR_OFFSETS
	.align		4
        /*0040*/ 	.byte	0x04, 0x31
        /*0042*/ 	.short	(.L_39 - .L_38)


	//   ....[0]....
.L_38:
        /*0044*/ 	.word	0x00000d50


	//   ....[1]....
        /*0048*/ 	.word	0x00000df0


	//   ....[2]....
        /*004c*/ 	.word	0x00002260


	//   ....[3]....
        /*0050*/ 	.word	0x00004120


	//   ....[4]....
        /*0054*/ 	.word	0x00004140


	//   ....[5]....
        /*0058*/ 	.word	0x00004170


	//   ....[6]....
        /*005c*/ 	.word	0x00004ab0


	//   ....[7]....
        /*0060*/ 	.word	0x00004ad0


	//   ....[8]....
        /*0064*/ 	.word	0x00004bc0


	//   ....[9]....
        /*0068*/ 	.word	0x00004c80


	//   ....[10]....
        /*006c*/ 	.word	0x00004ca0


	//   ....[11]....
        /*0070*/ 	.word	0x00004d90


	//   ....[12]....
        /*0074*/ 	.word	0x00004e60


	//   ....[13]....
        /*0078*/ 	.word	0x00004e80


	//   ....[14]....
        /*007c*/ 	.word	0x00004fb0


	//   ....[15]....
        /*0080*/ 	.word	0x00005130


	//   ....[16]....
        /*0084*/ 	.word	0x00005140


	//   ....[17]....
        /*0088*/ 	.word	0x000052d0


	//----- nvinfo : EIATTR_COOP_GROUP_MASK_REGIDS
	.align		4
.L_39:
        /*008c*/ 	.byte	0x04, 0x29
        /*008e*/ 	.short	(.L_41 - .L_40)


	//   ....[0]....
.L_40:
        /*0090*/ 	.word	0xffffffff


	//   ....[1]....
        /*0094*/ 	.word	0xffffffff


	//   ....[2]....
        /*0098*/ 	.word	0xffffffff


	//   ....[3]....
        /*009c*/ 	.word	0xffffffff


	//   ....[4]....
        /*00a0*/ 	.word	0xffffffff


	//   ....[5]....
        /*00a4*/ 	.word	0xffffffff


	//   ....[6]....
        /*00a8*/ 	.word	0xffffffff


	//   ....[7]....
        /*00ac*/ 	.word	0xffffffff


	//   ....[8]....
        /*00b0*/ 	.word	0xffffffff


	//   ....[9]....
        /*00b4*/ 	.word	0xffffffff


	//   ....[10]....
        /*00b8*/ 	.word	0xffffffff


	//   ....[11]....
        /*00bc*/ 	.word	0xffffffff


	//   ....[12]....
        /*00c0*/ 	.word	0xffffffff


	//   ....[13]....
        /*00c4*/ 	.word	0xffffffff


	//----- nvinfo : EIATTR_COOP_GROUP_INSTR_OFFSETS
	.align		4
.L_41:
        /*00c8*/ 	.byte	0x04, 0x28
        /*00ca*/ 	.short	(.L_43 - .L_42)


	//   ....[0]....
.L_42:
        /*00cc*/ 	.word	0x000000c0


	//   ....[1]....
        /*00d0*/ 	.word	0x00000500


	//   ....[2]....
        /*00d4*/ 	.word	0x000006c0


	//   ....[3]....
        /*00d8*/ 	.word	0x00000850


	//   ....[4]....
        /*00dc*/ 	.word	0x00000940


	//   ....[5]....
        /*00e0*/ 	.word	0x00000aa0


	//   ....[6]....
        /*00e4*/ 	.word	0x00000c30


	//   ....[7]....
        /*00e8*/ 	.word	0x00000e70


	//   ....[8]....
        /*00ec*/ 	.word	0x00002140


	//   ....[9]....
        /*00f0*/ 	.word	0x00002f20


	//   ....[10]....
        /*00f4*/ 	.word	0x000033f0


	//   ....[11]....
        /*00f8*/ 	.word	0x00003420


	//   ....[12]....
        /*00fc*/ 	.word	0x00004020


	//   ....[13]....
        /*0100*/ 	.word	0x00004230


	//----- nvinfo : EIATTR_VRC_CTA_INIT_COUNT
	.align		4
.L_43:
        /*0104*/ 	.byte	0x02, 0x4a
        /*0106*/ 	.byte	0x80
	.zero		1


	//----- nvinfo : EIATTR_SYSCALL_OFFSETS
	.align		4
        /*0108*/ 	.byte	0x04, 0x46
        /*010a*/ 	.short	(.L_45 - .L_44)


	//   ....[0]....
.L_44:
        /*010c*/ 	.word	0x00005d90


	//   ....[1]....
        /*0110*/ 	.word	0x00005e80


	//   ....[2]....
        /*0114*/ 	.word	0x000065c0


	//   ....[3]....
        /*0118*/ 	.word	0x00006ee0


	//   ....[4]....
        /*011c*/ 	.word	0x000077a0


	//   ....[5]....
        /*0120*/ 	.word	0x00008060


	//----- nvinfo : EIATTR_MBARRIER_INSTR_OFFSETS
	.align		4
.L_45:
        /*0124*/ 	.byte	0x04, 0x39
        /*0126*/ 	.short	(.L_47 - .L_46)


	//   ....[0]....
.L_46:
        /*0128*/ 	.word	0x00000630
        /*012c*/ 	.word	0x000000ff
        /*0130*/ 	.word	0x00000000
        /*0134*/ 	.short	0x0100
        /*0136*/ 	.byte	0x07
	.zero		1


	//   ....[1]....
        /*0138*/ 	.word	0x00000640
        /*013c*/ 	.word	0x000000ff
        /*0140*/ 	.word	0x00000020
        /*0144*/ 	.short	0x0100
        /*0146*/ 	.byte	0x07
	.zero		1


	//   ....[2]....
        /*0148*/ 	.word	0x00000650
        /*014c*/ 	.word	0x000000ff
        /*0150*/ 	.word	0x00000008
        /*0154*/ 	.short	0x0100
        /*0156*/ 	.byte	0x07
	.zero		1


	//   ....[3]....
        /*0158*/ 	.word	0x00000660
        /*015c*/ 	.word	0x000000ff
        /*0160*/ 	.word	0x00000028
        /*0164*/ 	.short	0x0100
        /*0166*/ 	.byte	0x07
	.zero		1


	//   ....[4]....
        /*0168*/ 	.word	0x00000670
        /*016c*/ 	.word	0x000000ff
        /*0170*/ 	.word	0x00000010
        /*0174*/ 	.short	0x0100
        /*0176*/ 	.byte	0x07
	.zero		1


	//   ....[5]....
        /*0178*/ 	.word	0x00000680
        /*017c*/ 	.word	0x000000ff
        /*0180*/ 	.word	0x00000030
        /*0184*/ 	.short	0x0100
        /*0186*/ 	.byte	0x07
	.zero		1


	//   ....[6]....
        /*0188*/ 	.word	0x00000690
        /*018c*/ 	.word	0x000000ff
        /*0190*/ 	.word	0x00000018
        /*0194*/ 	.short	0x0100
        /*0196*/ 	.byte	0x07
	.zero		1


	//   ....[7]....
        /*0198*/ 	.word	0x000006a0
        /*019c*/ 	.word	0x000000ff
        /*01a0*/ 	.word	0x00000038
        /*01a4*/ 	.short	0x0100
        /*01a6*/ 	.byte	0x07
	.zero		1


	//   ....[8]....
        /*01a8*/ 	.word	0x000007c0
        /*01ac*/ 	.word	0x000000ff
        /*01b0*/ 	.word	0x00000040
        /*01b4*/ 	.short	0x0100
        /*01b6*/ 	.byte	0x07
	.zero		1


	//   ....[9]....
        /*01b8*/ 	.word	0x000007d0
        /*01bc*/ 	.word	0x000000ff
        /*01c0*/ 	.word	0x00000060
        /*01c4*/ 	.short	0x0100
        /*01c6*/ 	.byte	0x07
	.zero		1


	//   ....[10]....
        /*01c8*/ 	.word	0x000007e0
        /*01cc*/ 	.word	0x000000ff
        /*01d0*/ 	.word	0x00000048
        /*01d4*/ 	.short	0x0100
        /*01d6*/ 	.byte	0x07
	.zero		1


	//   ....[11]....
        /*01d8*/ 	.word	0x000007f0
        /*01dc*/ 	.word	0x000000ff
        /*01e0*/ 	.word	0x00000068
        /*01e4*/ 	.short	0x0100
        /*01e6*/ 	.byte	0x07
	.zero		1


	//   ....[12]....
        /*01e8*/ 	.word	0x00000800
        /*01ec*/ 	.word	0x000000ff
        /*01f0*/ 	.word	0x00000050
        /*01f4*/ 	.short	0x0100
        /*01f6*/ 	.byte	0x07
	.zero		1


	//   ....[13]....
        /*01f8*/ 	.word	0x00000810
        /*01fc*/ 	.word	0x000000ff
        /*0200*/ 	.word	0x00000070
        /*0204*/ 	.short	0x0100
        /*0206*/ 	.byte	0x07
	.zero		1


	//   ....[14]....
        /*0208*/ 	.word	0x00000820
        /*020c*/ 	.word	0x000000ff
        /*0210*/ 	.word	0x00000058
        /*0214*/ 	.short	0x0100
        /*0216*/ 	.byte	0x07
	.zero		1


	//   ....[15]....
        /*0218*/ 	.word	0x00000830
        /*021c*/ 	.word	0x000000ff
        /*0220*/ 	.word	0x00000078
        /*0224*/ 	.short	0x0100
        /*0226*/ 	.byte	0x07
	.zero		1


	//   ....[16]....
        /*0228*/ 	.word	0x00000910
        /*022c*/ 	.word	0x000000ff
        /*0230*/ 	.word	0x00000080
        /*0234*/ 	.short	0x0100
        /*0236*/ 	.byte	0x05
	.zero		1


	//   ....[17]....
        /*0238*/ 	.word	0x00000920
        /*023c*/ 	.word	0x000000ff
        /*0240*/ 	.word	0x00000088
        /*0244*/ 	.short	0x0100
        /*0246*/ 	.byte	0x05
	.zero		1


	//   ....[18]....
        /*0248*/ 	.word	0x00000a50
        /*024c*/ 	.word	0x000000ff
        /*0250*/ 	.word	0x00000090
        /*0254*/ 	.short	0x0100
        /*0256*/ 	.byte	0x05
	.zero		1


	//   ....[19]....
        /*0258*/ 	.word	0x00000a60
        /*025c*/ 	.word	0x000000ff
        /*0260*/ 	.word	0x000000a0
        /*0264*/ 	.short	0x0100
        /*0266*/ 	.byte	0x05
	.zero		1


	//   ....[20]....
        /*0268*/ 	.word	0x00000a70
        /*026c*/ 	.word	0x000000ff
        /*0270*/ 	.word	0x00000098
        /*0274*/ 	.short	0x0100
        /*0276*/ 	.byte	0x05
	.zero		1


	//   ....[21]....
        /*0278*/ 	.word	0x00000a80
        /*027c*/ 	.word	0x000000ff
        /*0280*/ 	.word	0x000000a8
        /*0284*/ 	.short	0x0100
        /*0286*/ 	.byte	0x05
	.zero		1


	//   ....[22]....
        /*0288*/ 	.word	0x00000ba0
        /*028c*/ 	.word	0x000000ff
        /*0290*/ 	.word	0x000000b0
        /*0294*/ 	.short	0x0100
        /*0296*/ 	.byte	0x07
	.zero		1


	//   ....[23]....
        /*0298*/ 	.word	0x00000bb0
        /*029c*/ 	.word	0x000000ff
        /*02a0*/ 	.word	0x000000d0
        /*02a4*/ 	.short	0x0100
        /*02a6*/ 	.byte	0x07
	.zero		1


	//   ....[24]....
        /*02a8*/ 	.word	0x00000bc0
        /*02ac*/ 	.word	0x000000ff
        /*02b0*/ 	.word	0x000000b8
        /*02b4*/ 	.short	0x0100
        /*02b6*/ 	.byte	0x07
	.zero		1


	//   ....[25]....
        /*02b8*/ 	.word	0x00000bd0
        /*02bc*/ 	.word	0x000000ff
        /*02c0*/ 	.word	0x000000d8
        /*02c4*/ 	.short	0x0100
        /*02c6*/ 	.byte	0x07
	.zero		1


	//   ....[26]....
        /*02c8*/ 	.word	0x00000be0
        /*02cc*/ 	.word	0x000000ff
        /*02d0*/ 	.word	0x000000c0
        /*02d4*/ 	.short	0x0100
        /*02d6*/ 	.byte	0x07
	.zero		1


	//   ....[27]....
        /*02d8*/ 	.word	0x00000bf0
        /*02dc*/ 	.word	0x000000ff
        /*02e0*/ 	.word	0x000000e0
        /*02e4*/ 	.short	0x0100
        /*02e6*/ 	.byte	0x07
	.zero		1


	//   ....[28]....
        /*02e8*/ 	.word	0x00000c00
        /*02ec*/ 	.word	0x000000ff
        /*02f0*/ 	.word	0x000000c8
        /*02f4*/ 	.short	0x0100
        /*02f6*/ 	.byte	0x07
	.zero		1


	//   ....[29]....
        /*02f8*/ 	.word	0x00000c10
        /*02fc*/ 	.word	0x000000ff
        /*0300*/ 	.word	0x000000e8
        /*0304*/ 	.short	0x0100
        /*0306*/ 	.byte	0x07
	.zero		1


	//   ....[30]....
        /*0308*/ 	.word	0x00000d00
        /*030c*/ 	.word	0x000000ff
        /*0310*/ 	.word	0x000000f0
        /*0314*/ 	.short	0x0100
        /*0316*/ 	.byte	0x05
	.zero		1


	//   ....[31]....
        /*0318*/ 	.word	0x00000d10
        /*031c*/ 	.word	0x000000ff
        /*0320*/ 	.word	0x00000100
        /*0324*/ 	.short	0x0100
        /*0326*/ 	.byte	0x05
	.zero		1


	//   ....[32]....
        /*0328*/ 	.word	0x00000d20
        /*032c*/ 	.word	0x000000ff
        /*0330*/ 	.word	0x000000f8
        /*0334*/ 	.short	0x0100
        /*0336*/ 	.byte	0x05
	.zero		1


	//   ....[33]....
        /*0338*/ 	.word	0x00000d30
        /*033c*/ 	.word	0x000000ff
        /*0340*/ 	.word	0x00000108
        /*0344*/ 	.short	0x0100
        /*0346*/ 	.byte	0x05
	.zero		1


	//   ....[34]....
        /*0348*/ 	.word	0x00000e30
        /*034c*/ 	.word	0x000000ff
        /*0350*/ 	.word	0x00000110
        /*0354*/ 	.short	0x0100
        /*0356*/ 	.byte	0x04
	.zero		1


	//   ....[35]....
        /*0358*/ 	.word	0x00001900
        /*035c*/ 	.word	0x00000003
        /*0360*/ 	.word	0x00000100
        /*0364*/ 	.short	0x010a
        /*0366*/ 	.byte	0xff
	.zero		1


	//   ....[36]....
        /*0368*/ 	.word	0x00001930
        /*036c*/ 	.word	0x00000003
        /*0370*/ 	.word	0x000000f0
        /*0374*/ 	.short	0x0101
        /*0376*/ 	.byte	0xff
	.zero		1


	//   ....[37]....
        /*0378*/ 	.word	0x00001a30
        /*037c*/ 	.word	0x000000ff
        /*0380*/ 	.word	0x00000020
        /*0384*/ 	.short	0x010a
        /*0386*/ 	.byte	0x08
	.zero		1


	//   ....[38]....
        /*0388*/ 	.word	0x00001b00
        /*038c*/ 	.word	0x000000ff
        /*0390*/ 	.word	0x00000020
        /*0394*/ 	.short	0x010a
        /*0396*/ 	.byte	0x21
	.zero		1


	//   ....[39]....
        /*0398*/ 	.word	0x00001cb0
        /*039c*/ 	.word	0x000000ff
        /*03a0*/ 	.word	0x00000020
        /*03a4*/ 	.short	0x010a
        /*03a6*/ 	.byte	0x08
	.zero		1


	//   ....[40]....
        /*03a8*/ 	.word	0x00001dd0
        /*03ac*/ 	.word	0x000000ff
        /*03b0*/ 	.word	0x00000088
        /*03b4*/ 	.short	0x0101
        /*03b6*/ 	.byte	0x06
	.zero		1


	//   ....[41]....
        /*03b8*/ 	.word	0x00001df0
        /*03bc*/ 	.word	0x000000ff
        /*03c0*/ 	.word	0x00000020
        /*03c4*/ 	.short	0x010a
        /*03c6*/ 	.byte	0x08
	.zero		1


	//   ....[42]....
        /*03c8*/ 	.word	0x00001e70
        /*03cc*/ 	.word	0x000000ff
        /*03d0*/ 	.word	0x00000020
        /*03d4*/ 	.short	0x010a
        /*03d6*/ 	.byte	0x11
	.zero		1


	//   ....[43]....
        /*03d8*/ 	.word	0x00002000
        /*03dc*/ 	.word	0x000000ff
        /*03e0*/ 	.word	0x00000020
        /*03e4*/ 	.short	0x010a
        /*03e6*/ 	.byte	0x08
	.zero		1


	//   ....[44]....
        /*03e8*/ 	.word	0x00002170
        /*03ec*/ 	.word	0x00000002
        /*03f0*/ 	.word	0x00000090
        /*03f4*/ 	.short	0x010a
        /*03f6*/ 	.byte	0xff
	.zero		1


	//   ....[45]....
        /*03f8*/ 	.word	0x00002230
        /*03fc*/ 	.word	0x00000002
        /*0400*/ 	.word	0x00000000
        /*0404*/ 	.short	0x0101
        /*0406*/ 	.byte	0xff
	.zero		1


	//   ....[46]....
        /*0408*/ 	.word	0x00002790
        /*040c*/ 	.word	0x000000ff
        /*0410*/ 	.word	0x00000000
        /*0414*/ 	.short	0x010a
        /*0416*/ 	.byte	0x04
	.zero		1


	//   ....[47]....
        /*0418*/ 	.word	0x00002820
        /*041c*/ 	.word	0x000000ff
        /*0420*/ 	.word	0x00000000
        /*0424*/ 	.short	0x010a
        /*0426*/ 	.byte	0x04
	.zero		1


	//   ....[48]....
        /*0428*/ 	.word	0x000028b0
        /*042c*/ 	.word	0x000000ff
        /*0430*/ 	.word	0x00000000
        /*0434*/ 	.short	0x010a
        /*0436*/ 	.byte	0x04
	.zero		1


	//   ....[49]....
        /*0438*/ 	.word	0x00002950
        /*043c*/ 	.word	0x00000000
        /*0440*/ 	.word	0x00000000
        /*0444*/ 	.short	0x010a
        /*0446*/ 	.byte	0xff
	.zero		1


	//   ....[50]....
        /*0448*/ 	.word	0x00002a80
        /*044c*/ 	.word	0x00000000
        /*0450*/ 	.word	0x000000f0
        /*0454*/ 	.short	0x010a
        /*0456*/ 	.byte	0xff
	.zero		1


	//   ....[51]....
        /*0458*/ 	.word	0x00002af0
        /*045c*/ 	.word	0x00000004
        /*0460*/ 	.word	0x00000000
        /*0464*/ 	.short	0x0101
        /*0466*/ 	.byte	0xff
	.zero		1


	//   ....[52]....
        /*0468*/ 	.word	0x00002b10
        /*046c*/ 	.word	0x000000ff
        /*0470*/ 	.word	0x000000a0
        /*0474*/ 	.short	0x010a
        /*0476*/ 	.byte	0x05
	.zero		1


	//   ....[53]....
        /*0478*/ 	.word	0x00002c30
        /*047c*/ 	.word	0x00000000
        /*0480*/ 	.word	0x00000090
        /*0484*/ 	.short	0x010a
        /*0486*/ 	.byte	0xff
	.zero		1


	//   ....[54]....
        /*0488*/ 	.word	0x00002d30
        /*048c*/ 	.word	0x00000000
        /*0490*/ 	.word	0x00000000
        /*0494*/ 	.short	0x0101
        /*0496*/ 	.byte	0xff
	.zero		1


	//   ....[55]....
        /*0498*/ 	.word	0x00002dc0
        /*049c*/ 	.word	0x000000ff
        /*04a0*/ 	.word	0x000000a0
        /*04a4*/ 	.short	0x0106
        /*04a6*/ 	.byte	0x05
	.zero		1


	//   ....[56]....
        /*04a8*/ 	.word	0x00002de0
        /*04ac*/ 	.word	0x000000ff
        /*04b0*/ 	.word	0x000000a0
        /*04b4*/ 	.short	0x010a
        /*04b6*/ 	.byte	0x05
	.zero		1


	//   ....[57]....
        /*04b8*/ 	.word	0x00002e70
        /*04bc*/ 	.word	0x000000ff
        /*04c0*/ 	.word	0x000000a0
        /*04c4*/ 	.short	0x0106
        /*04c6*/ 	.byte	0x04
	.zero		1


	//   ....[58]....
        /*04c8*/ 	.word	0x00002eb0
        /*04cc*/ 	.word	0x00000000
        /*04d0*/ 	.word	0x000000a0
        /*04d4*/ 	.short	0x010a
        /*04d6*/ 	.byte	0xff
	.zero		1


	//   ....[59]....
        /*04d8*/ 	.word	0x000030f0
        /*04dc*/ 	.word	0x000000ff
        /*04e0*/ 	.word	0x00000008
        /*04e4*/ 	.short	0x010a
        /*04e6*/ 	.byte	0x04
	.zero		1


	//   ....[60]....
        /*04e8*/ 	.word	0x00003110
        /*04ec*/ 	.word	0x000000ff
        /*04f0*/ 	.word	0x00000008
        /*04f4*/ 	.short	0x010a
        /*04f6*/ 	.byte	0x04
	.zero		1


	//   ....[61]....
        /*04f8*/ 	.word	0x000032a0
        /*04fc*/ 	.word	0x000000ff
        /*0500*/ 	.word	0x00000008
        /*0504*/ 	.short	0x010a
        /*0506*/ 	.byte	0x04
	.zero		1


	//   ....[62]....
        /*0508*/ 	.word	0x000032c0
        /*050c*/ 	.word	0x000000ff
        /*0510*/ 	.word	0x00000008
        /*0514*/ 	.short	0x010a
        /*0516*/ 	.byte	0x04
	.zero		1


	//   ....[63]....
        /*0518*/ 	.word	0x00003380
        /*051c*/ 	.word	0x000000ff
        /*0520*/ 	.word	0x00000000
        /*0524*/ 	.short	0x0101
        /*0526*/ 	.byte	0x05
	.zero		1


	//   ....[64]....
        /*0528*/ 	.word	0x000036a0
        /*052c*/ 	.word	0x00000000
        /*0530*/ 	.word	0x00000090
        /*0534*/ 	.short	0x010a
        /*0536*/ 	.byte	0xff
	.zero		1


	//   ....[65]....
        /*0538*/ 	.word	0x00003760
        /*053c*/ 	.word	0x00000000
        /*0540*/ 	.word	0x00000000
        /*0544*/ 	.short	0x0101
        /*0546*/ 	.byte	0xff
	.zero		1


	//   ....[66]....
        /*0548*/ 	.word	0x00003820
        /*054c*/ 	.word	0x000000ff
        /*0550*/ 	.word	0x00000000
        /*0554*/ 	.short	0x010a
        /*0556*/ 	.byte	0x06
	.zero		1


	//   ....[67]....
        /*0558*/ 	.word	0x00003830
        /*055c*/ 	.word	0x000000ff
        /*0560*/ 	.word	0x000000d0
        /*0564*/ 	.short	0x010a
        /*0566*/ 	.byte	0x07
	.zero		1


	//   ....[68]....
        /*0568*/ 	.word	0x000038e0
        /*056c*/ 	.word	0x000000ff
        /*0570*/ 	.word	0x00000000
        /*0574*/ 	.short	0x010a
        /*0576*/ 	.byte	0x06
	.zero		1


	//   ....[69]....
        /*0578*/ 	.word	0x00003a10
        /*057c*/ 	.word	0x000000ff
        /*0580*/ 	.word	0x00000000
        /*0584*/ 	.short	0x010a
        /*0586*/ 	.byte	0x1e
	.zero		1


	//   ....[70]....
        /*0588*/ 	.word	0x00003d10
        /*058c*/ 	.word	0x000000ff
        /*0590*/ 	.word	0x00000000
        /*0594*/ 	.short	0x010a
        /*0596*/ 	.byte	0x07
	.zero		1


	//   ....[71]....
        /*0598*/ 	.word	0x00003da0
        /*059c*/ 	.word	0x000000ff
        /*05a0*/ 	.word	0x00000000
        /*05a4*/ 	.short	0x010a
        /*05a6*/ 	.byte	0x07
	.zero		1


	//   ....[72]....
        /*05a8*/ 	.word	0x00003e30
        /*05ac*/ 	.word	0x000000ff
        /*05b0*/ 	.word	0x00000000
        /*05b4*/ 	.short	0x010a
        /*05b6*/ 	.byte	0x07
	.zero		1


	//   ....[73]....
        /*05b8*/ 	.word	0x00003ed0
        /*05bc*/ 	.word	0x00000000
        /*05c0*/ 	.word	0x00000000
        /*05c4*/ 	.short	0x010a
        /*05c6*/ 	.byte	0xff
	.zero		1


	//   ....[74]....
        /*05c8*/ 	.word	0x00003f10
        /*05cc*/ 	.word	0x00000000
        /*05d0*/ 	.word	0x00000000
        /*05d4*/ 	.short	0x010a
        /*05d6*/ 	.byte	0xff
	.zero		1


	//   ....[75]....
        /*05d8*/ 	.word	0x00003f80
        /*05dc*/ 	.word	0x000000ff
        /*05e0*/ 	.word	0x00000000
        /*05e4*/ 	.short	0x0101
        /*05e6*/ 	.byte	0x06
	.zero		1


	//   ....[76]....
        /*05e8*/ 	.word	0x00003fc0
        /*05ec*/ 	.word	0x000000ff
        /*05f0*/ 	.word	0x00000110
        /*05f4*/ 	.short	0x010a
        /*05f6*/ 	.byte	0x05
	.zero		1


	//   ....[77]....
        /*05f8*/ 	.word	0x00004010
        /*05fc*/ 	.word	0x000000ff
        /*0600*/ 	.word	0x00000000
        /*0604*/ 	.short	0x0101
        /*0606*/ 	.byte	0x06
	.zero		1


	//   ....[78]....
        /*0608*/ 	.word	0x00004460
        /*060c*/ 	.word	0x00000000
        /*0610*/ 	.word	0x00000090
        /*0614*/ 	.short	0x010a
        /*0616*/ 	.byte	0xff
	.zero		1


	//   ....[79]....
        /*0618*/ 	.word	0x00004520
        /*061c*/ 	.word	0x00000000
        /*0620*/ 	.word	0x00000000
        /*0624*/ 	.short	0x0101
        /*0626*/ 	.byte	0xff
	.zero		1


	//   ....[80]....
        /*0628*/ 	.word	0x00004840
        /*062c*/ 	.word	0x000000ff
        /*0630*/ 	.word	0x00000088
        /*0634*/ 	.short	0x010a
        /*0636*/ 	.byte	0x07
	.zero		1


	//   ....[81]....
        /*0638*/ 	.word	0x00004a30
        /*063c*/ 	.word	0x000000ff
        /*0640*/ 	.word	0x00000060
        /*0644*/ 	.short	0x010a
        /*0646*/ 	.byte	0x07
	.zero		1


	//   ....[82]....
        /*0648*/ 	.word	0x00004c20
        /*064c*/ 	.word	0x000000ff
        /*0650*/ 	.word	0x00000040
        /*0654*/ 	.short	0x010b
        /*0656*/ 	.byte	0x07
	.zero		1


	//   ....[83]....
        /*0658*/ 	.word	0x00004c30
        /*065c*/ 	.word	0x000000ff
        /*0660*/ 	.word	0x00000000
        /*0664*/ 	.short	0x0101
        /*0666*/ 	.byte	0x0e
	.zero		1


	//   ....[84]....
        /*0668*/ 	.word	0x00004c50
        /*066c*/ 	.word	0x000000ff
        /*0670*/ 	.word	0x00000068
        /*0674*/ 	.short	0x010a
        /*0676*/ 	.byte	0x07
	.zero		1


	//   ....[85]....
        /*0678*/ 	.word	0x00004e00
        /*067c*/ 	.word	0x000000ff
        /*0680*/ 	.word	0x00000048
        /*0684*/ 	.short	0x010b
        /*0686*/ 	.byte	0x07
	.zero		1


	//   ....[86]....
        /*0688*/ 	.word	0x00004e10
        /*068c*/ 	.word	0x000000ff
        /*0690*/ 	.word	0x00000000
        /*0694*/ 	.short	0x0101
        /*0696*/ 	.byte	0x0e
	.zero		1


	//   ....[87]....
        /*0698*/ 	.word	0x00004e20
        /*069c*/ 	.word	0x000000ff
        /*06a0*/ 	.word	0x00000070
        /*06a4*/ 	.short	0x010a
        /*06a6*/ 	.byte	0x07
	.zero		1


	//   ....[88]....
        /*06a8*/ 	.word	0x00005050
        /*06ac*/ 	.word	0x000000ff
        /*06b0*/ 	.word	0x00000050
        /*06b4*/ 	.short	0x010b
        /*06b6*/ 	.byte	0x07
	.zero		1


	//   ....[89]....
        /*06b8*/ 	.word	0x000050c0
        /*06bc*/ 	.word	0x000000ff
        /*06c0*/ 	.word	0x00000000
        /*06c4*/ 	.short	0x0101
        /*06c6*/ 	.byte	0x0e
	.zero		1


	//   ....[90]....
        /*06c8*/ 	.word	0x00005100
        /*06cc*/ 	.word	0x000000ff
        /*06d0*/ 	.word	0x00000078
        /*06d4*/ 	.short	0x010a
        /*06d6*/ 	.byte	0x07
	.zero		1


	//   ....[91]....
        /*06d8*/ 	.word	0x00005330
        /*06dc*/ 	.word	0x000000ff
        /*06e0*/ 	.word	0x00000058
        /*06e4*/ 	.short	0x010b
        /*06e6*/ 	.byte	0x07
	.zero		1


	//   ....[92]....
        /*06e8*/ 	.word	0x00005350
        /*06ec*/ 	.word	0x000000ff
        /*06f0*/ 	.word	0x00000000
        /*06f4*/ 	.short	0x0101
        /*06f6*/ 	.byte	0x0d
	.zero		1


	//   ....[93]....
        /*06f8*/ 	.word	0x00005380
        /*06fc*/ 	.word	0x000000ff
        /*0700*/ 	.word	0x00000060
        /*0704*/ 	.short	0x010a
        /*0706*/ 	.byte	0x07
	.zero		1


	//   ....[94]....
        /*0708*/ 	.word	0x000053a0
        /*070c*/ 	.word	0x000000ff
        /*0710*/ 	.word	0x00000068
        /*0714*/ 	.short	0x010a
        /*0716*/ 	.byte	0x07
	.zero		1


	//   ....[95]....
        /*0718*/ 	.word	0x000053c0
        /*071c*/ 	.word	0x000000ff
        /*0720*/ 	.word	0x00000070
        /*0724*/ 	.short	0x010a
        /*0726*/ 	.byte	0x07
	.zero		1


	//   ....[96]....
        /*0728*/ 	.word	0x00005400
        /*072c*/ 	.word	0x00000000
        /*0730*/ 	.word	0x00000078
        /*0734*/ 	.short	0x010a
        /*0736*/ 	.byte	0xff
	.zero		1


	//   ....[97]....
        /*0738*/ 	.word	0x00005750
        /*073c*/ 	.word	0x00000000
        /*0740*/ 	.word	0x00000090
        /*0744*/ 	.short	0x010a
        /*0746*/ 	.byte	0xff
	.zero		1


	//   ....[98]....
        /*0748*/ 	.word	0x00005860
        /*074c*/ 	.word	0x00000000
        /*0750*/ 	.word	0x00000000
        /*0754*/ 	.short	0x0101
        /*0756*/ 	.byte	0xff
	.zero		1


	//   ....[99]....
        /*0758*/ 	.word	0x00006280
        /*075c*/ 	.word	0x000000ff
        /*0760*/ 	.word	0x00000040
        /*0764*/ 	.short	0x010a
        /*0766*/ 	.byte	0x30
	.zero		1


	//   ....[100]....
        /*0768*/ 	.word	0x000062c0
        /*076c*/ 	.word	0x0000004a
        /*0770*/ 	.word	0x000000b0
        /*0774*/ 	.short	0x010a
        /*0776*/ 	.byte	0xff
	.zero		1


	//   ....[101]....
        /*0778*/ 	.word	0x000063d0
        /*077c*/ 	.word	0x000000ff
        /*0780*/ 	.word	0x00000040
        /*0784*/ 	.short	0x010a
        /*0786*/ 	.byte	0x30
	.zero		1


	//   ....[102]....
        /*0788*/ 	.word	0x000064a0
        /*078c*/ 	.word	0x0000004a
        /*0790*/ 	.word	0x000000b0
        /*0794*/ 	.short	0x010a
        /*0796*/ 	.byte	0xff
	.zero		1


	//   ....[103]....
        /*0798*/ 	.word	0x00006c50
        /*079c*/ 	.word	0x00000000
        /*07a0*/ 	.word	0x00000000
        /*07a4*/ 	.short	0x0101
        /*07a6*/ 	.byte	0xff
	.zero		1


	//   ....[104]....
        /*07a8*/ 	.word	0x00006c60
        /*07ac*/ 	.word	0x00000003
        /*07b0*/ 	.word	0x00000040
        /*07b4*/ 	.short	0x010a
        /*07b6*/ 	.byte	0xff
	.zero		1


	//   ....[105]....
        /*07b8*/ 	.word	0x00006d20
        /*07bc*/ 	.word	0x00000003
        /*07c0*/ 	.word	0x00000040
        /*07c4*/ 	.short	0x010a
        /*07c6*/ 	.byte	0xff
	.zero		1


	//   ....[106]....
        /*07c8*/ 	.word	0x00007510
        /*07cc*/ 	.word	0x00000052
        /*07d0*/ 	.word	0x00000000
        /*07d4*/ 	.short	0x0101
        /*07d6*/ 	.byte	0xff
	.zero		1


	//   ....[107]....
        /*07d8*/ 	.word	0x00007530
        /*07dc*/ 	.word	0x00000053
        /*07e0*/ 	.word	0x00000040
        /*07e4*/ 	.short	0x010a
        /*07e6*/ 	.byte	0xff
	.zero		1


	//   ....[108]....
        /*07e8*/ 	.word	0x000075e0
        /*07ec*/ 	.word	0x00000053
        /*07f0*/ 	.word	0x00000040
        /*07f4*/ 	.short	0x010a
        /*07f6*/ 	.byte	0xff
	.zero		1


	//   ....[109]....
        /*07f8*/ 	.word	0x00007dd0
        /*07fc*/ 	.word	0x00000052
        /*0800*/ 	.word	0x00000000
        /*0804*/ 	.short	0x0101
        /*0806*/ 	.byte	0xff
	.zero		1


	//   ....[110]....
        /*0808*/ 	.word	0x00007df0
        /*080c*/ 	.word	0x00000058
        /*0810*/ 	.word	0x00000040
        /*0814*/ 	.short	0x010a
        /*0816*/ 	.byte	0xff
	.zero		1


	//   ....[111]....
        /*0818*/ 	.word	0x00007ea0
        /*081c*/ 	.word	0x00000058
        /*0820*/ 	.word	0x00000040
        /*0824*/ 	.short	0x010a
        /*0826*/ 	.byte	0xff
	.zero		1


	//   ....[112]....
        /*0828*/ 	.word	0x00008150
        /*082c*/ 	.word	0x0000004a
        /*0830*/ 	.word	0x00000000
        /*0834*/ 	.short	0x0101
        /*0836*/ 	.byte	0xff
	.zero		1


	//   ....[113]....
        /*0838*/ 	.word	0x000086e0
        /*083c*/ 	.word	0x00000002
        /*0840*/ 	.word	0x00000000
        /*0844*/ 	.short	0x0101
        /*0846*/ 	.byte	0xff
	.zero		1


	//   ....[114]....
        /*0848*/ 	.word	0x00008950
        /*084c*/ 	.word	0x000000ff
        /*0850*/ 	.word	0x00000000
        /*0854*/ 	.short	0x0101
        /*0856*/ 	.byte	0x04
	.zero		1


	//   ....[115]....
        /*0858*/ 	.word	0x00008970
        /*085c*/ 	.word	0x00000003
        /*0860*/ 	.word	0x00000100
        /*0864*/ 	.short	0x010a
        /*0866*/ 	.byte	0xff
	.zero		1


	//   ....[116]....
        /*0868*/ 	.word	0x000089d0
        /*086c*/ 	.word	0x00000002
        /*0870*/ 	.word	0x00000020
        /*0874*/ 	.short	0x010a
        /*0876*/ 	.byte	0xff
	.zero		1


	//   ....[117]....
        /*0878*/ 	.word	0x00008a30
        /*087c*/ 	.word	0x00000002
        /*0880*/ 	.word	0x00000020
        /*0884*/ 	.short	0x010a
        /*0886*/ 	.byte	0xff
	.zero		1


	//   ....[118]....
        /*0888*/ 	.word	0x00008a80
        /*088c*/ 	.word	0x00000002
        /*0890*/ 	.word	0x00000090
        /*0894*/ 	.short	0x010a
        /*0896*/ 	.byte	0xff
	.zero		1


	//   ....[119]....
        /*0898*/ 	.word	0x00008ae0
        /*089c*/ 	.word	0x00000000
        /*08a0*/ 	.word	0x00000000
        /*08a4*/ 	.short	0x010a
        /*08a6*/ 	.byte	0xff
	.zero		1


	//   ....[120]....
        /*08a8*/ 	.word	0x00008b40
        /*08ac*/ 	.word	0x00000000
        /*08b0*/ 	.word	0x00000000
        /*08b4*/ 	.short	0x010a
        /*08b6*/ 	.byte	0xff
	.zero		1


	//   ....[121]....
        /*08b8*/ 	.word	0x00008ba0
        /*08bc*/ 	.word	0x00000000
        /*08c0*/ 	.word	0x00000000
        /*08c4*/ 	.short	0x010a
        /*08c6*/ 	.byte	0xff
	.zero		1


	//   ....[122]....
        /*08c8*/ 	.word	0x00008bf0
        /*08cc*/ 	.word	0x00000000
        /*08d0*/ 	.word	0x000000f0
        /*08d4*/ 	.short	0x010a
        /*08d6*/ 	.byte	0xff
	.zero		1


	//   ....[123]....
        /*08d8*/ 	.word	0x00008c50
        /*08dc*/ 	.word	0x00000000
        /*08e0*/ 	.word	0x000000a0
        /*08e4*/ 	.short	0x010a
        /*08e6*/ 	.byte	0xff
	.zero		1


	//   ....[124]....
        /*08e8*/ 	.word	0x00008ca0
        /*08ec*/ 	.word	0x00000000
        /*08f0*/ 	.word	0x00000090
        /*08f4*/ 	.short	0x010a
        /*08f6*/ 	.byte	0xff
	.zero		1


	//   ....[125]....
        /*08f8*/ 	.word	0x00008d00
        /*08fc*/ 	.word	0x00000000
        /*0900*/ 	.word	0x000000a0
        /*0904*/ 	.short	0x010a
        /*0906*/ 	.byte	0xff
	.zero		1


	//   ....[126]....
        /*0908*/ 	.word	0x00008d60
        /*090c*/ 	.word	0x00000004
        /*0910*/ 	.word	0x00000008
        /*0914*/ 	.short	0x010a
        /*0916*/ 	.byte	0xff
	.zero		1


	//   ....[127]....
        /*0918*/ 	.word	0x00008e40
        /*091c*/ 	.word	0x00000002
        /*0920*/ 	.word	0x00000008
        /*0924*/ 	.short	0x010a
        /*0926*/ 	.byte	0xff
	.zero		1


	//   ....[128]....
        /*0928*/ 	.word	0x00008e90
        /*092c*/ 	.word	0x00000000
        /*0930*/ 	.word	0x00000090
        /*0934*/ 	.short	0x010a
        /*0936*/ 	.byte	0xff
	.zero		1


	//   ....[129]....
        /*0938*/ 	.word	0x00008ef0
        /*093c*/ 	.word	0x00000000
        /*0940*/ 	.word	0x000000d0
        /*0944*/ 	.short	0x010a
        /*0946*/ 	.byte	0xff
	.zero		1


	//   ....[130]....
        /*0948*/ 	.word	0x00008f50
        /*094c*/ 	.word	0x00000000
        /*0950*/ 	.word	0x00000000
        /*0954*/ 	.short	0x010a
        /*0956*/ 	.byte	0xff
	.zero		1


	//   ....[131]....
        /*0958*/ 	.word	0x00008fb0
        /*095c*/ 	.word	0x00000000
        /*0960*/ 	.word	0x00000000
        /*0964*/ 	.short	0x010a
        /*0966*/ 	.byte	0xff
	.zero		1


	//   ....[132]....
        /*0968*/ 	.word	0x00009010
        /*096c*/ 	.word	0x00000000
        /*0970*/ 	.word	0x00000000
        /*0974*/ 	.short	0x010a
        /*0976*/ 	.byte	0xff
	.zero		1


	//   ....[133]....
        /*0978*/ 	.word	0x00009070
        /*097c*/ 	.word	0x00000000
        /*0980*/ 	.word	0x00000000
        /*0984*/ 	.short	0x010a
        /*0986*/ 	.byte	0xff
	.zero		1


	//   ....[134]....
        /*0988*/ 	.word	0x000090d0
        /*098c*/ 	.word	0x00000000
        /*0990*/ 	.word	0x00000110
        /*0994*/ 	.short	0x010a
        /*0996*/ 	.byte	0xff
	.zero		1


	//   ....[135]....
        /*0998*/ 	.word	0x00009120
        /*099c*/ 	.word	0x00000000
        /*09a0*/ 	.word	0x00000090
        /*09a4*/ 	.short	0x010a
        /*09a6*/ 	.byte	0xff
	.zero		1


	//   ....[136]....
        /*09a8*/ 	.word	0x00009180
        /*09ac*/ 	.word	0x00000000
        /*09b0*/ 	.word	0x00000088
        /*09b4*/ 	.short	0x010a
        /*09b6*/ 	.byte	0xff
	.zero		1


	//   ....[137]....
        /*09b8*/ 	.word	0x000091e0
        /*09bc*/ 	.word	0x00000003
        /*09c0*/ 	.word	0x00000060
        /*09c4*/ 	.short	0x010a
        /*09c6*/ 	.byte	0xff
	.zero		1


	//   ....[138]....
        /*09c8*/ 	.word	0x00009240
        /*09cc*/ 	.word	0x00000003
        /*09d0*/ 	.word	0x00000068
        /*09d4*/ 	.short	0x010a
        /*09d6*/ 	.byte	0xff
	.zero		1


	//   ....[139]....
        /*09d8*/ 	.word	0x000092a0
        /*09dc*/ 	.word	0x00000003
        /*09e0*/ 	.word	0x00000070
        /*09e4*/ 	.short	0x010a
        /*09e6*/ 	.byte	0xff
	.zero		1


	//   ....[140]....
        /*09e8*/ 	.word	0x00009300
        /*09ec*/ 	.word	0x00000003
        /*09f0*/ 	.word	0x00000078
        /*09f4*/ 	.short	0x010a
        /*09f6*/ 	.byte	0xff
	.zero		1


	//   ....[141]....
        /*09f8*/ 	.word	0x00009360
        /*09fc*/ 	.word	0x00000000
        /*0a00*/ 	.word	0x00000060
        /*0a04*/ 	.short	0x010a
        /*0a06*/ 	.byte	0xff
	.zero		1


	//   ....[142]....
        /*0a08*/ 	.word	0x000093c0
        /*0a0c*/ 	.word	0x00000000
        /*0a10*/ 	.word	0x00000068
        /*0a14*/ 	.short	0x010a
        /*0a16*/ 	.byte	0xff
	.zero		1


	//   ....[143]....
        /*0a18*/ 	.word	0x00009420
        /*0a1c*/ 	.word	0x00000000
        /*0a20*/ 	.word	0x00000070
        /*0a24*/ 	.short	0x010a
        /*0a26*/ 	.byte	0xff
	.zero		1


	//   ....[144]....
        /*0a28*/ 	.word	0x00009470
        /*0a2c*/ 	.word	0x00000000
        /*0a30*/ 	.word	0x00000090
        /*0a34*/ 	.short	0x010a
        /*0a36*/ 	.byte	0xff
	.zero		1


	//   ....[145]....
        /*0a38*/ 	.word	0x000094d0
        /*0a3c*/ 	.word	0x00000000
        /*0a40*/ 	.word	0x00000040
        /*0a44*/ 	.short	0x010a
        /*0a46*/ 	.byte	0xff
	.zero		1


	//   ....[146]....
        /*0a48*/ 	.word	0x00009520
        /*0a4c*/ 	.word	0x0000004a
        /*0a50*/ 	.word	0x000000b0
        /*0a54*/ 	.short	0x010a
        /*0a56*/ 	.byte	0xff
	.zero		1


	//   ....[147]....
        /*0a58*/ 	.word	0x00009570
        /*0a5c*/ 	.word	0x00000003
        /*0a60*/ 	.word	0x00000040
        /*0a64*/ 	.short	0x010a
        /*0a66*/ 	.byte	0xff
	.zero		1


	//   ....[148]....
        /*0a68*/ 	.word	0x000095c0
        /*0a6c*/ 	.word	0x00000053
        /*0a70*/ 	.word	0x00000040
        /*0a74*/ 	.short	0x010a
        /*0a76*/ 	.byte	0xff
	.zero		1


	//   ....[149]....
        /*0a78*/ 	.word	0x00009610
        /*0a7c*/ 	.word	0x00000058
        /*0a80*/ 	.word	0x00000040
        /*0a84*/ 	.short	0x010a
        /*0a86*/ 	.byte	0xff
	.zero		1


	//----- nvinfo : EIATTR_NUM_MBARRIERS
	.align		4
.L_47:
        /*0a88*/ 	.byte	0x03, 0x38
        /*0a8a*/ 	.short	0x0023


	//----- nvinfo : EIATTR_EXIT_INSTR_OFFSETS
	.align		4
        /*0a8c*/ 	.byte	0x04, 0x1c
        /*0a8e*/ 	.short	(.L_49 - .L_48)


	//   ....[0]....
.L_48:
        /*0a90*/ 	.word	0x00002980


	//   ....[1]....
        /*0a94*/ 	.word	0x00002e80


	//   ....[2]....
        /*0a98*/ 	.word	0x00002ee0


	//   ....[3]....
        /*0a9c*/ 	.word	0x00004240


	//   ....[4]....
        /*0aa0*/ 	.word	0x00005430


	//   ....[5]....
        /*0aa4*/ 	.word	0x00005470


	//   ....[6]....
        /*0aa8*/ 	.word	0x00008840


	//   ....[7]....
        /*0aac*/ 	.word	0x000088c0


	//   ....[8]....
        /*0ab0*/ 	.word	0x000088f0


	//   ....[9]....
        /*0ab4*/ 	.word	0x00008960


	//----- nvinfo : EIATTR_MAX_THREADS
	.align		4
.L_49:
        /*0ab8*/ 	.byte	0x04, 0x05
        /*0aba*/ 	.short	(.L_51 - .L_50)
.L_50:
        /*0abc*/ 	.word	0x00000100
        /*0ac0*/ 	.word	0x00000001
        /*0ac4*/ 	.word	0x00000001


	//----- nvinfo : EIATTR_CRS_STACK_SIZE
	.align		4
.L_51:
        /*0ac8*/ 	.byte	0x04, 0x1e
        /*0aca*/ 	.short	(.L_53 - .L_52)
.L_52:
        /*0acc*/ 	.word	0x00000000


	//----- nvinfo : EIATTR_CBANK_PARAM_SIZE
	.align		4
.L_53:
        /*0ad0*/ 	.byte	0x03, 0x19
        /*0ad2*/ 	.short	0x0800


	//----- nvinfo : EIATTR_PARAM_CBANK
	.align		4
        /*0ad4*/ 	.byte	0x04, 0x0a
        /*0ad6*/ 	.short	(.L_55 - .L_54)
	.align		4
.L_54:
        /*0ad8*/ 	.word	index@(.nv.constant0._ZN7cutlass13device_kernelINS_4gemm6kernel13GemmUniversalIN4cute5tupleIJiiiiEEENS1_10collective13CollectiveMmaINS1_35MainloopSm100TmaUmmaWarpSpecializedILi4ELi2ELi4ENS5_IJNS4_1CILi4EEENSA_ILi1EEESC_EEEEENS5_IJNSA_ILi128EEESF_NSA_ILi64EEEEEENS_6half_tENS5_IJSC_llEEESI_SJ_NS4_8TiledMMAINS4_8MMA_AtomIJNS4_26SM100_MMA_F16BF16_2x1SM_SSISI_SI_fLi128ELi128ELNS4_4UMMA5MajorE1ELSO_1ELNSN_7ScaleInE0ELSP_0EEEEEENS4_6LayoutINS5_IJSC_SC_SC_EEENS5_IJNSA_ILi0EEESU_SU_EEEEENS5_IJNS4_10UnderscoreESX_SX_EEEEENS4_18SM100_TMA_2SM_LOADENS4_14ComposedLayoutINS4_7SwizzleILi3ELi4ELi3EEENS4_18smem_ptr_flag_bitsILi16EEENSS_INS5_IJSG_NSA_ILi8EEEEEENS5_IJSC_SG_EEEEEEEvNS4_8identityENS4_28SM100_TMA_2SM_LOAD_MULTICASTES1A_vS1B_EENS_8epilogue10collective18CollectiveEpilogueINS1E_23Sm100TmaWarpSpecializedILi4ELi2ELi16ELb1ELb0EEEJNS5_IJSG_SF_SG_EEENS5_IJNSS_ISG_SC_EENSS_INS5_IJNSA_ILi16EEENSA_ILi2EEEEEES18_EEEEESI_NS5_IJlSC_lEEESI_S1Q_NS1E_6fusion15FusionCallbacksIS1I_NS1R_17LinearCombinationISI_fSI_fLNS_15FloatRoundStyleE2EEES1J_S1P_JEEENS4_5SM1004TMEM4LOAD26SM100_TMEM_LOAD_32dp32b16xENS4_13SM90_TMA_LOADENS11_INS12_ILi1ELi4ELi3EEES15_NSS_INS5_IJS16_S1L_EEENS5_IJS1L_SC_EEEEEEENS4_39AutoVectorizingCopyWithAssumedAlignmentILi128EEENS4_14SM90_TMA_STOREES26_S28_S28_EEEvvEEEEvNT_6ParamsE)
        /*0adc*/ 	.short	0x0380
        /*0ade*/ 	.short	0x0800


	//----- nvinfo : EIATTR_SW_WAR
	.align		4
.L_55:
        /*0ae0*/ 	.byte	0x04, 0x36
        /*0ae2*/ 	.short	(.L_57 - .L_56)
.L_56:
        /*0ae4*/ 	.word	0x00000008
.L_57:


//--------------------- .nv.callgraph             --------------------------
	.section	.nv.callgraph,"",@"SHT_CUDA_CALLGRAPH"
	.align	4
	.sectionentsize	8
	.align		4
        /*0000*/ 	.word	0x00000000
	.align		4
        /*0004*/ 	.word	0xffffffff
	.align		4
        /*0008*/ 	.word	index@(_ZN7cutlass13device_kernelINS_4gemm6kernel13GemmUniversalIN4cute5tupleIJiiiiEEENS1_10collective13CollectiveMmaINS1_35MainloopSm100TmaUmmaWarpSpecializedILi4ELi2ELi4ENS5_IJNS4_1CILi4EEENSA_ILi1EEESC_EEEEENS5_IJNSA_ILi128EEESF_NSA_ILi64EEEEEENS_6half_tENS5_IJSC_llEEESI_SJ_NS4_8TiledMMAINS4_8MMA_AtomIJNS4_26SM100_MMA_F16BF16_2x1SM_SSISI_SI_fLi128ELi128ELNS4_4UMMA5MajorE1ELSO_1ELNSN_7ScaleInE0ELSP_0EEEEEENS4_6LayoutINS5_IJSC_SC_SC_EEENS5_IJNSA_ILi0EEESU_SU_EEEEENS5_IJNS4_10UnderscoreESX_SX_EEEEENS4_18SM100_TMA_2SM_LOADENS4_14ComposedLayoutINS4_7SwizzleILi3ELi4ELi3EEENS4_18smem_ptr_flag_bitsILi16EEENSS_INS5_IJSG_NSA_ILi8EEEEEENS5_IJSC_SG_EEEEEEEvNS4_8identityENS4_28SM100_TMA_2SM_LOAD_MULTICASTES1A_vS1B_EENS_8epilogue10collective18CollectiveEpilogueINS1E_23Sm100TmaWarpSpecializedILi4ELi2ELi16ELb1ELb0EEEJNS5_IJSG_SF_SG_EEENS5_IJNSS_ISG_SC_EENSS_INS5_IJNSA_ILi16EEENSA_ILi2EEEEEES18_EEEEESI_NS5_IJlSC_lEEESI_S1Q_NS1E_6fusion15FusionCallbacksIS1I_NS1R_17LinearCombinationISI_fSI_fLNS_15FloatRoundStyleE2EEES1J_S1P_JEEENS4_5SM1004TMEM4LOAD26SM100_TMEM_LOAD_32dp32b16xENS4_13SM90_TMA_LOADENS11_INS12_ILi1ELi4ELi3EEES15_NSS_INS5_IJS16_S1L_EEENS5_IJS1L_SC_EEEEEEENS4_39AutoVectorizingCopyWithAssumedAlignmentILi128EEENS4_14SM90_TMA_STOREES26_S28_S28_EEEvvEEEEvNT_6ParamsE)
	.align		4
        /*000c*/ 	.word	index@(__assertfail)
	.align		4
        /*0010*/ 	.word	0x00000000
	.align		4
        /*0014*/ 	.word	0xfffffffe
	.align		4
        /*0018*/ 	.word	0x00000000
	.align		4
        /*001c*/ 	.word	0xfffffffd
	.align		4
        /*0020*/ 	.word	0x00000000
	.align		4
        /*0024*/ 	.word	0xfffffffc


//--------------------- .nv.constant4             --------------------------
	.section	.nv.constant4,"a",@progbits
	.align	8
	.align		8
.nv.constant4:
        /*0000*/ 	.dword	__assertfail
	.align		8
        /*0008*/ 	.dword	__unnamed_1
	.align		8
        /*0010*/ 	.dword	__unnamed_2
	.align		8
        /*0018*/ 	.dword	_ZN40_INTERNAL_20a45cac_4_k_cu_3e7c8d97_377214cuda3std3__45__cpo5beginE
	.align		8
        /*0020*/ 	.dword	_ZN40_INTERNAL_20a45cac_4_k_cu_3e7c8d97_377214cuda3std3__45__cpo3endE
	.align		8
        /*0028*/ 	.dword	_ZN40_INTERNAL_20a45cac_4_k_cu_3e7c8d97_377214cuda3std3__45__cpo6cbeginE
	.align		8
        /*0030*/ 	.dword	_ZN40_INTERNAL_20a45cac_4_k_cu_3e7c8d97_377214cuda3std3__45__cpo4cendE
	.align		8
        /*0038*/ 	.dword	_ZN40_INTERNAL_20a45cac_4_k_cu_3e7c8d97_377214cuda3std3__442_GLOBAL__N__20a45cac_4_k_cu_3e7c8d97_377216ignoreE
	.align		8
        /*0040*/ 	.dword	_ZN40_INTERNAL_20a45cac_4_k_cu_3e7c8d97_377214cuda3std3__419piecewise_constructE
	.align		8
        /*0048*/ 	.dword	_ZN40_INTERNAL_20a45cac_4_k_cu_3e7c8d97_377214cuda3std3__48in_placeE
	.align		8
        /*0050*/ 	.dword	_ZN40_INTERNAL_20a45cac_4_k_cu_3e7c8d97_377214cuda3std6ranges3__45__cpo4swapE
	.align		8
        /*0058*/ 	.dword	_ZN40_INTERNAL_20a45cac_4_k_cu_3e7c8d97_377214cuda3std6ranges3__45__cpo9iter_moveE
	.align		8
        /*0060*/ 	.dword	_ZN40_INTERNAL_20a45cac_4_k_cu_3e7c8d97_377214cute7productE
	.align		8
        /*0068*/ 	.dword	_ZN40_INTERNAL_20a45cac_4_k_cu_3e7c8d97_377214cute1_E
	.align		8
        /*0070*/ 	.dword	$str$25
	.align		8
        /*0078*/ 	.dword	$str$26
	.align		8
        /*0080*/ 	.dword	$str$27
	.align		8
        /*0088*/ 	.dword	$str$28


//--------------------- .text._ZN7cutlass13device_kernelINS_4gemm6kernel13GemmUniversalIN4cute5tupleIJiiiiEEENS1_10collective13CollectiveMmaINS1_35MainloopSm100TmaUmmaWarpSpecializedILi4ELi2ELi4ENS5_IJNS4_1CILi4EEENSA_ILi1EEESC_EEEEENS5_IJNSA_ILi128EEESF_NSA_ILi64EEEEEENS_6half_tENS5_IJSC_llEEESI_SJ_NS4_8TiledMMAINS4_8MMA_AtomIJNS4_26SM100_MMA_F16BF16_2x1SM_SSISI_SI_fLi128ELi128ELNS4_4UMMA5MajorE1ELSO_1ELNSN_7ScaleInE0ELSP_0EEEEEENS4_6LayoutINS5_IJSC_SC_SC_EEENS5_IJNSA_ILi0EEESU_SU_EEEEENS5_IJNS4_10UnderscoreESX_SX_EEEEENS4_18SM100_TMA_2SM_LOADENS4_14ComposedLayoutINS4_7SwizzleILi3ELi4ELi3EEENS4_18smem_ptr_flag_bitsILi16EEENSS_INS5_IJSG_NSA_ILi8EEEEEENS5_IJSC_SG_EEEEEEEvNS4_8identityENS4_28SM100_TMA_2SM_LOAD_MULTICASTES1A_vS1B_EENS_8epilogue10collective18CollectiveEpilogueINS1E_23Sm100TmaWarpSpecializedILi4ELi2ELi16ELb1ELb0EEEJNS5_IJSG_SF_SG_EEENS5_IJNSS_ISG_SC_EENSS_INS5_IJNSA_ILi16EEENSA_ILi2EEEEEES18_EEEEESI_NS5_IJlSC_lEEESI_S1Q_NS1E_6fusion15FusionCallbacksIS1I_NS1R_17LinearCombinationISI_fSI_fLNS_15FloatRoundStyleE2EEES1J_S1P_JEEENS4_5SM1004TMEM4LOAD26SM100_TMEM_LOAD_32dp32b16xENS4_13SM90_TMA_LOADENS11_INS12_ILi1ELi4ELi3EEES15_NSS_INS5_IJS16_S1L_EEENS5_IJS1L_SC_EEEEEEENS4_39AutoVectorizingCopyWithAssumedAlignmentILi128EEENS4_14SM90_TMA_STOREES26_S28_S28_EEEvvEEEEvNT_6ParamsE --------------------------
	.section	.text._ZN7cutlass13device_kernelINS_4gemm6kernel13GemmUniversalIN4cute5tupleIJiiiiEEENS1_10collective13CollectiveMmaINS1_35MainloopSm100TmaUmmaWarpSpecializedILi4ELi2ELi4ENS5_IJNS4_1CILi4EEENSA_ILi1EEESC_EEEEENS5_IJNSA_ILi128EEESF_NSA_ILi64EEEEEENS_6half_tENS5_IJSC_llEEESI_SJ_NS4_8TiledMMAINS4_8MMA_AtomIJNS4_26SM100_MMA_F16BF16_2x1SM_SSISI_SI_fLi128ELi128ELNS4_4UMMA5MajorE1ELSO_1ELNSN_7ScaleInE0ELSP_0EEEEEENS4_6LayoutINS5_IJSC_SC_SC_EEENS5_IJNSA_ILi0EEESU_SU_EEEEENS5_IJNS4_10UnderscoreESX_SX_EEEEENS4_18SM100_TMA_2SM_LOADENS4_14ComposedLayoutINS4_7SwizzleILi3ELi4ELi3EEENS4_18smem_ptr_flag_bitsILi16EEENSS_INS5_IJSG_NSA_ILi8EEEEEENS5_IJSC_SG_EEEEEEEvNS4_8identityENS4_28SM100_TMA_2SM_LOAD_MULTICASTES1A_vS1B_EENS_8epilogue10collective18CollectiveEpilogueINS1E_23Sm100TmaWarpSpecializedILi4ELi2ELi16ELb1ELb0EEEJNS5_IJSG_SF_SG_EEENS5_IJNSS_ISG_SC_EENSS_INS5_IJNSA_ILi16EEENSA_ILi2EEEEEES18_EEEEESI_NS5_IJlSC_lEEESI_S1Q_NS1E_6fusion15FusionCallbacksIS1I_NS1R_17LinearCombinationISI_fSI_fLNS_15FloatRoundStyleE2EEES1J_S1P_JEEENS4_5SM1004TMEM4LOAD26SM100_TMEM_LOAD_32dp32b16xENS4_13SM90_TMA_LOADENS11_INS12_ILi1ELi4ELi3EEES15_NSS_INS5_IJS16_S1L_EEENS5_IJS1L_SC_EEEEEEENS4_39AutoVectorizingCopyWithAssumedAlignmentILi128EEENS4_14SM90_TMA_STOREES26_S28_S28_EEEvvEEEEvNT_6ParamsE,"ax",@progbits
	.align	128
.text._ZN7cutlass13device_kernelINS_4gemm6kernel13GemmUniversalIN4cute5tupleIJiiiiEEENS1_10collective13CollectiveMmaINS1_35MainloopSm100TmaUmmaWarpSpecializedILi4ELi2ELi4ENS5_IJNS4_1CILi4EEENSA_ILi1EEESC_EEEEENS5_IJNSA_ILi128EEESF_NSA_ILi64EEEEEENS_6half_tENS5_IJSC_llEEESI_SJ_NS4_8TiledMMAINS4_8MMA_AtomIJNS4_26SM100_MMA_F16BF16_2x1SM_SSISI_SI_fLi128ELi128ELNS4_4UMMA5MajorE1ELSO_1ELNSN_7ScaleInE0ELSP_0EEEEEENS4_6LayoutINS5_IJSC_SC_SC_EEENS5_IJNSA_ILi0EEESU_SU_EEEEENS5_IJNS4_10UnderscoreESX_SX_EEEEENS4_18SM100_TMA_2SM_LOADENS4_14ComposedLayoutINS4_7SwizzleILi3ELi4ELi3EEENS4_18smem_ptr_flag_bitsILi16EEENSS_INS5_IJSG_NSA_ILi8EEEEEENS5_IJSC_SG_EEEEEEEvNS4_8identityENS4_28SM100_TMA_2SM_LOAD_MULTICASTES1A_vS1B_EENS_8epilogue10collective18CollectiveEpilogueINS1E_23Sm100TmaWarpSpecializedILi4ELi2ELi16ELb1ELb0EEEJNS5_IJSG_SF_SG_EEENS5_IJNSS_ISG_SC_EENSS_INS5_IJNSA_ILi16EEENSA_ILi2EEEEEES18_EEEEESI_NS5_IJlSC_lEEESI_S1Q_NS1E_6fusion15FusionCallbacksIS1I_NS1R_17LinearCombinationISI_fSI_fLNS_15FloatRoundStyleE2EEES1J_S1P_JEEENS4_5SM1004TMEM4LOAD26SM100_TMEM_LOAD_32dp32b16xENS4_13SM90_TMA_LOADENS11_INS12_ILi1ELi4ELi3EEES15_NSS_INS5_IJS16_S1L_EEENS5_IJS1L_SC_EEEEEEENS4_39AutoVectorizingCopyWithAssumedAlignmentILi128EEENS4_14SM90_TMA_STOREES26_S28_S28_EEEvvEEEEvNT_6ParamsE:
        .type           _ZN7cutlass13device_kernelINS_4gemm6kernel13GemmUniversalIN4cute5tupleIJiiiiEEENS1_10collective13CollectiveMmaINS1_35MainloopSm100TmaUmmaWarpSpecializedILi4ELi2ELi4ENS5_IJNS4_1CILi4EEENSA_ILi1EEESC_EEEEENS5_IJNSA_ILi128EEESF_NSA_ILi64EEEEEENS_6half_tENS5_IJSC_llEEESI_SJ_NS4_8TiledMMAINS4_8MMA_AtomIJNS4_26SM100_MMA_F16BF16_2x1SM_SSISI_SI_fLi128ELi128ELNS4_4UMMA5MajorE1ELSO_1ELNSN_7ScaleInE0ELSP_0EEEEEENS4_6LayoutINS5_IJSC_SC_SC_EEENS5_IJNSA_ILi0EEESU_SU_EEEEENS5_IJNS4_10UnderscoreESX_SX_EEEEENS4_18SM100_TMA_2SM_LOADENS4_14ComposedLayoutINS4_7SwizzleILi3ELi4ELi3EEENS4_18smem_ptr_flag_bitsILi16EEENSS_INS5_IJSG_NSA_ILi8EEEEEENS5_IJSC_SG_EEEEEEEvNS4_8identityENS4_28SM100_TMA_2SM_LOAD_MULTICASTES1A_vS1B_EENS_8epilogue10collective18CollectiveEpilogueINS1E_23Sm100TmaWarpSpecializedILi4ELi2ELi16ELb1ELb0EEEJNS5_IJSG_SF_SG_EEENS5_IJNSS_ISG_SC_EENSS_INS5_IJNSA_ILi16EEENSA_ILi2EEEEEES18_EEEEESI_NS5_IJlSC_lEEESI_S1Q_NS1E_6fusion15FusionCallbacksIS1I_NS1R_17LinearCombinationISI_fSI_fLNS_15FloatRoundStyleE2EEES1J_S1P_JEEENS4_5SM1004TMEM4LOAD26SM100_TMEM_LOAD_32dp32b16xENS4_13SM90_TMA_LOADENS11_INS12_ILi1ELi4ELi3EEES15_NSS_INS5_IJS16_S1L_EEENS5_IJS1L_SC_EEEEEEENS4_39AutoVectorizingCopyWithAssumedAlignmentILi128EEENS4_14SM90_TMA_STOREES26_S28_S28_EEEvvEEEEvNT_6ParamsE,@function
        .size           _ZN7cutlass13device_kernelINS_4gemm6kernel13GemmUniversalIN4cute5tupleIJiiiiEEENS1_10collective13CollectiveMmaINS1_35MainloopSm100TmaUmmaWarpSpecializedILi4ELi2ELi4ENS5_IJNS4_1CILi4EEENSA_ILi1EEESC_EEEEENS5_IJNSA_ILi128EEESF_NSA_ILi64EEEEEENS_6half_tENS5_IJSC_llEEESI_SJ_NS4_8TiledMMAINS4_8MMA_AtomIJNS4_26SM100_MMA_F16BF16_2x1SM_SSISI_SI_fLi128ELi128ELNS4_4UMMA5MajorE1ELSO_1ELNSN_7ScaleInE0ELSP_0EEEEEENS4_6LayoutINS5_IJSC_SC_SC_EEENS5_IJNSA_ILi0EEESU_SU_EEEEENS5_IJNS4_10UnderscoreESX_SX_EEEEENS4_18SM100_TMA_2SM_LOADENS4_14ComposedLayoutINS4_7SwizzleILi3ELi4ELi3EEENS4_18smem_ptr_flag_bitsILi16EEENSS_INS5_IJSG_NSA_ILi8EEEEEENS5_IJSC_SG_EEEEEEEvNS4_8identityENS4_28SM100_TMA_2SM_LOAD_MULTICASTES1A_vS1B_EENS_8epilogue10collective18CollectiveEpilogueINS1E_23Sm100TmaWarpSpecializedILi4ELi2ELi16ELb1ELb0EEEJNS5_IJSG_SF_SG_EEENS5_IJNSS_ISG_SC_EENSS_INS5_IJNSA_ILi16EEENSA_ILi2EEEEEES18_EEEEESI_NS5_IJlSC_lEEESI_S1Q_NS1E_6fusion15FusionCallbacksIS1I_NS1R_17LinearCombinationISI_fSI_fLNS_15FloatRoundStyleE2EEES1J_S1P_JEEENS4_5SM1004TMEM4LOAD26SM100_TMEM_LOAD_32dp32b16xENS4_13SM90_TMA_LOADENS11_INS12_ILi1ELi4ELi3EEES15_NSS_INS5_IJS16_S1L_EEENS5_IJS1L_SC_EEEEEEENS4_39AutoVectorizingCopyWithAssumedAlignmentILi128EEENS4_14SM90_TMA_STOREES26_S28_S28_EEEvvEEEEvNT_6ParamsE,(.L_x_197 - _ZN7cutlass13device_kernelINS_4gemm6kernel13GemmUniversalIN4cute5tupleIJiiiiEEENS1_10collective13CollectiveMmaINS1_35MainloopSm100TmaUmmaWarpSpecializedILi4ELi2ELi4ENS5_IJNS4_1CILi4EEENSA_ILi1EEESC_EEEEENS5_IJNSA_ILi128EEESF_NSA_ILi64EEEEEENS_6half_tENS5_IJSC_llEEESI_SJ_NS4_8TiledMMAINS4_8MMA_AtomIJNS4_26SM100_MMA_F16BF16_2x1SM_SSISI_SI_fLi128ELi128ELNS4_4UMMA5MajorE1ELSO_1ELNSN_7ScaleInE0ELSP_0EEEEEENS4_6LayoutINS5_IJSC_SC_SC_EEENS5_IJNSA_ILi0EEESU_SU_EEEEENS5_IJNS4_10UnderscoreESX_SX_EEEEENS4_18SM100_TMA_2SM_LOADENS4_14ComposedLayoutINS4_7SwizzleILi3ELi4ELi3EEENS4_18smem_ptr_flag_bitsILi16EEENSS_INS5_IJSG_NSA_ILi8EEEEEENS5_IJSC_SG_EEEEEEEvNS4_8identityENS4_28SM100_TMA_2SM_LOAD_MULTICASTES1A_vS1B_EENS_8epilogue10collective18CollectiveEpilogueINS1E_23Sm100TmaWarpSpecializedILi4ELi2ELi16ELb1ELb0EEEJNS5_IJSG_SF_SG_EEENS5_IJNSS_ISG_SC_EENSS_INS5_IJNSA_ILi16EEENSA_ILi2EEEEEES18_EEEEESI_NS5_IJlSC_lEEESI_S1Q_NS1E_6fusion15FusionCallbacksIS1I_NS1R_17LinearCombinationISI_fSI_fLNS_15FloatRoundStyleE2EEES1J_S1P_JEEENS4_5SM1004TMEM4LOAD26SM100_TMEM_LOAD_32dp32b16xENS4_13SM90_TMA_LOADENS11_INS12_ILi1ELi4ELi3EEES15_NSS_INS5_IJS16_S1L_EEENS5_IJS1L_SC_EEEEEEENS4_39AutoVectorizingCopyWithAssumedAlignmentILi128EEENS4_14SM90_TMA_STOREES26_S28_S28_EEEvvEEEEvNT_6ParamsE)
        .other          _ZN7cutlass13device_kernelINS_4gemm6kernel13GemmUniversalIN4cute5tupleIJiiiiEEENS1_10collective13CollectiveMmaINS1_35MainloopSm100TmaUmmaWarpSpecializedILi4ELi2ELi4ENS5_IJNS4_1CILi4EEENSA_ILi1EEESC_EEEEENS5_IJNSA_ILi128EEESF_NSA_ILi64EEEEEENS_6half_tENS5_IJSC_llEEESI_SJ_NS4_8TiledMMAINS4_8MMA_AtomIJNS4_26SM100_MMA_F16BF16_2x1SM_SSISI_SI_fLi128ELi128ELNS4_4UMMA5MajorE1ELSO_1ELNSN_7ScaleInE0ELSP_0EEEEEENS4_6LayoutINS5_IJSC_SC_SC_EEENS5_IJNSA_ILi0EEESU_SU_EEEEENS5_IJNS4_10UnderscoreESX_SX_EEEEENS4_18SM100_TMA_2SM_LOADENS4_14ComposedLayoutINS4_7SwizzleILi3ELi4ELi3EEENS4_18smem_ptr_flag_bitsILi16EEENSS_INS5_IJSG_NSA_ILi8EEEEEENS5_IJSC_SG_EEEEEEEvNS4_8identityENS4_28SM100_TMA_2SM_LOAD_MULTICASTES1A_vS1B_EENS_8epilogue10collective18CollectiveEpilogueINS1E_23Sm100TmaWarpSpecializedILi4ELi2ELi16ELb1ELb0EEEJNS5_IJSG_SF_SG_EEENS5_IJNSS_ISG_SC_EENSS_INS5_IJNSA_ILi16EEENSA_ILi2EEEEEES18_EEEEESI_NS5_IJlSC_lEEESI_S1Q_NS1E_6fusion15FusionCallbacksIS1I_NS1R_17LinearCombinationISI_fSI_fLNS_15FloatRoundStyleE2EEES1J_S1P_JEEENS4_5SM1004TMEM4LOAD26SM100_TMEM_LOAD_32dp32b16xENS4_13SM90_TMA_LOADENS11_INS12_ILi1ELi4ELi3EEES15_NSS_INS5_IJS16_S1L_EEENS5_IJS1L_SC_EEEEEEENS4_39AutoVectorizingCopyWithAssumedAlignmentILi128EEENS4_14SM90_TMA_STOREES26_S28_S28_EEEvvEEEEvNT_6ParamsE,@"STO_CUDA_ENTRY STV_DEFAULT"
_ZN7cutlass13device_kernelINS_4gemm6kernel13GemmUniversalIN4cute5tupleIJiiiiEEENS1_10collective13CollectiveMmaINS1_35MainloopSm100TmaUmmaWarpSpecializedILi4ELi2ELi4ENS5_IJNS4_1CILi4EEENSA_ILi1EEESC_EEEEENS5_IJNSA_ILi128EEESF_NSA_ILi64EEEEEENS_6half_tENS5_IJSC_llEEESI_SJ_NS4_8TiledMMAINS4_8MMA_AtomIJNS4_26SM100_MMA_F16BF16_2x1SM_SSISI_SI_fLi128ELi128ELNS4_4UMMA5MajorE1ELSO_1ELNSN_7ScaleInE0ELSP_0EEEEEENS4_6LayoutINS5_IJSC_SC_SC_EEENS5_IJNSA_ILi0EEESU_SU_EEEEENS5_IJNS4_10UnderscoreESX_SX_EEEEENS4_18SM100_TMA_2SM_LOADENS4_14ComposedLayoutINS4_7SwizzleILi3ELi4ELi3EEENS4_18smem_ptr_flag_bitsILi16EEENSS_INS5_IJSG_NSA_ILi8EEEEEENS5_IJSC_SG_EEEEEEEvNS4_8identityENS4_28SM100_TMA_2SM_LOAD_MULTICASTES1A_vS1B_EENS_8epilogue10collective18CollectiveEpilogueINS1E_23Sm100TmaWarpSpecializedILi4ELi2ELi16ELb1ELb0EEEJNS5_IJSG_SF_SG_EEENS5_IJNSS_ISG_SC_EENSS_INS5_IJNSA_ILi16EEENSA_ILi2EEEEEES18_EEEEESI_NS5_IJlSC_lEEESI_S1Q_NS1E_6fusion15FusionCallbacksIS1I_NS1R_17LinearCombinationISI_fSI_fLNS_15FloatRoundStyleE2EEES1J_S1P_JEEENS4_5SM1004TMEM4LOAD26SM100_TMEM_LOAD_32dp32b16xENS4_13SM90_TMA_LOADENS11_INS12_ILi1ELi4ELi3EEES15_NSS_INS5_IJS16_S1L_EEENS5_IJS1L_SC_EEEEEEENS4_39AutoVectorizingCopyWithAssumedAlignmentILi128EEENS4_14SM90_TMA_STOREES26_S28_S28_EEEvvEEEEvNT_6ParamsE:
[----:B------:R-:W1:Y:S01]  /*0000*/  LDC R1, c[0x0][0x37c] ;  /* 0x0000df00ff017b82 */ /* 0x000e620000000800 */
[----:B------:R-:W2:Y:S01]  /*0010*/  S2R R72, SR_TID.X ;  /* 0x0000000000487919 */ /* 0x000ea20000002100 */
[----:B------:R-:W3:Y:S06]  /*0020*/  LDCU.64 UR4, c[0x0][0x890] ;  /* 0x00011200ff0477ac */ /* 0x000eec0008000a00 */
[----:B------:R-:W4:Y:S01]  /*0030*/  S2UR UR37, SR_CgaCtaId ;  /* 0x00000000002579c3 */ /* 0x000f220000008800 */
[----:B------:R-:W-:Y:S02]  /*0040*/  PRMT R59, RZ, 0x7610, R59 ;  /* 0x00007610ff3b7816 */ /* 0x000fe4000000003b */
[----:B------:R-:W-:Y:S01]  /*0050*/  ELECT P1, URZ, PT ;  /* 0x0000000000ff782f */ /* 0x000fe20003820000 */
[----:B------:R-:W1:Y:S01]  /*0060*/  LDCU.64 UR46, c[0x0][0x358] ;  /* 0x00006b00ff2e77ac */ /* 0x000e620008000a00 */
[----:B---3--:R-:W-:-:S04]  /*0070*/  UISETP.NE.U32.AND UP0, UPT, UR4, URZ, UPT ;  /* 0x000000ff0400728c */ /* 0x008fc8000bf05070 */
[----:B------:R-:W-:Y:S02]  /*0080*/  UISETP.NE.AND.EX UP0, UPT, UR5, URZ, UPT, UP0 ;  /* 0x000000ff0500728c */ /* 0x000fe4000bf05300 */
[----:B----4-:R-:W-:Y:S02]  /*0090*/  ULOP3.LUT UR9, UR37, 0x1, URZ, 0xc0, !UPT ;  /* 0x0000000125097892 */ /* 0x010fe4000f8ec0ff */
[----:B------:R-:W-:Y:S01]  /*00a0*/  ULOP3.LUT UR8, UR37, 0x1, URZ, 0x3c, !UPT ;  /* 0x0000000125087892 */ /* 0x000fe2000f8e3cff */
[----:B--2---:R-:W-:-:S05]  /*00b0*/  SHF.R.U32.HI R66, RZ, 0x5, R72 ;  /* 0x00000005ff427819 */ /* 0x004fca0000011648 */
[----:B------:R-:W2:Y:S02]  /*00c0*/  SHFL.IDX PT, R0, R66, RZ, 0x1f ;  /* 0x00001fff42007589 */ /* 0x000ea400000e0000 */
[----:B--2---:R-:W-:Y:S01]  /*00d0*/  R2UR UR10, R0 ;  /* 0x00000000000a72ca */ /* 0x004fe200000e0000 */
[----:B-1----:R-:W-:-:S14]  /*00e0*/  BRA.U UP0, `(.L_x_0) ;  /* 0x00000001002c7547 */ /* 0x002fdc000b800000 */
[----:B------:R-:W1:Y:S02]  /*00f0*/  LDCU.64 UR6, c[0x0][0x888] ;  /* 0x00011100ff0677ac */ /* 0x000e640008000a00 */
[----:B-1----:R-:W-:-:S04]  /*0100*/  UISETP.NE.U32.AND UP0, UPT, UR6, URZ, UPT ;  /* 0x000000ff0600728c */ /* 0x002fc8000bf05070 */
[----:B------:R-:W-:-:S09]  /*0110*/  UISETP.NE.AND.EX UP0, UPT, UR7, URZ, UPT, UP0 ;  /* 0x000000ff0700728c */ /* 0x000fd2000bf05300 */
[----:B------:R-:W-:Y:S05]  /*0120*/  BRA.U !UP0, `(.L_x_1) ;  /* 0x0000000108107547 */ /* 0x000fea000b800000 */
[----:B------:R-:W1:Y:S02]  /*0130*/  LDC.64 R2, c[0x0][0x888] ;  /* 0x00022200ff027b82 */ /* 0x000e640000000a00 */
[----:B-1----:R1:W5:Y:S01]  /*0140*/  LDG.E R35, desc[UR46][R2.64] ;  /* 0x0000002e02237981 */ /* 0x002362000c1e1900 */
[----:B------:R-:W-:Y:S01]  /*0150*/  HFMA2 R59, -RZ, RZ, 0, 5.9604644775390625e-08 ;  /* 0x00000001ff3b7431 */ /* 0x000fe200000001ff */
[----:B------:R-:W-:Y:S05]  /*0160*/  BRA `(.L_x_0) ;  /* 0x00000000000c7947 */ /* 0x000fea0003800000 */
.L_x_1:
[----:B------:R-:W1:Y:S01]  /*0170*/  LDCU UR6, c[0x0][0x880] ;  /* 0x00011000ff0677ac */ /* 0x000e620008000800 */
[----:B------:R-:W-:Y:S01]  /*0180*/  HFMA2 R59, -RZ, RZ, 0, 5.9604644775390625e-08 ;  /* 0x00000001ff3b7431 */ /* 0x000fe200000001ff */
[----:B-1----:R-:W-:-:S07]  /*0190*/  MOV R35, UR6 ;  /* 0x0000000600237c02 */ /* 0x002fce0008000f00 */
.L_x_0:
[----:B------:R-:W2:Y:S02]  /*01a0*/  LDCU.64 UR6, c[0x0][0x8b0] ;  /* 0x00011600ff0677ac */ /* 0x000ea40008000a00 */
[----:B--2---:R-:W-:-:S04]  /*01b0*/  UISETP.NE.U32.AND UP0, UPT, UR6, URZ, UPT ;  /* 0x000000ff0600728c */ /* 0x004fc8000bf05070 */
[----:B------:R-:W-:-:S09]  /*01c0*/  UISETP.NE.AND.EX UP0, UPT, UR7, URZ, UPT, UP0 ;  /* 0x000000ff0700728c */ /* 0x000fd2000bf05300 */
[----:B------:R-:W-:Y:S05]  /*01d0*/  BRA.U UP0, `(.L_x_2) ;  /* 0x0000000100247547 */ /* 0x000fea000b800000 */
[----:B------:R-:W2:Y:S02]  /*01e0*/  LDCU.64 UR6, c[0x0][0x8a8] ;  /* 0x00011500ff0677ac */ /* 0x000ea40008000a00 */
[----:B--2---:R-:W-:-:S04]  /*01f0*/  UISETP.NE.U32.AND UP0, UPT, UR6, URZ, UPT ;  /* 0x000000ff0600728c */ /* 0x004fc8000bf05070 */
[----:B------:R-:W-:-:S09]  /*0200*/  UISETP.NE.AND.EX UP0, UPT, UR7, URZ, UPT, UP0 ;  /* 0x000000ff0700728c */ /* 0x000fd2000bf05300 */
[----:B------:R-:W-:Y:S05]  /*0210*/  BRA.U !UP0, `(.L_x_3) ;  /* 0x00000001080c7547 */ /* 0x000fea000b800000 */
[----:B------:R-:W2:Y:S02]  /*0220*/  LDC.64 R32, c[0x0][0x8a8] ;  /* 0x00022a00ff207b82 */ /* 0x000ea40000000a00 */
[----:B--2---:R2:W5:Y:S01]  /*0230*/  LDG.E R32, desc[UR46][R32.64] ;  /* 0x0000002e20207981 */ /* 0x004562000c1e1900 */
[----:B------:R-:W-:Y:S05]  /*0240*/  BRA `(.L_x_2) ;  /* 0x0000000000087947 */ /* 0x000fea0003800000 */
.L_x_3:
[----:B------:R-:W2:Y:S02]  /*0250*/  LDCU UR6, c[0x0][0x8a0] ;  /* 0x00011400ff0677ac */ /* 0x000ea40008000800 */
[----:B--2---:R-:W-:Y:S02]  /*0260*/  MOV R32, UR6 ;  /* 0x0000000600207c02 */ /* 0x004fe40008000f00 */
.L_x_2:
[----:B------:R-:W-:Y:S01]  /*0270*/  IMAD.U32 R0, RZ, RZ, UR10 ;  /* 0x0000000aff007e24 */ /* 0x000fe2000f8e00ff */
[----:B------:R-:W-:Y:S04]  /*0280*/  BSSY.RECONVERGENT B0, `(.L_x_4) ;  /* 0x000000c000007945 */ /* 0x000fe80003800200 */
[C---:B------:R-:W-:Y:S02]  /*0290*/  ISETP.NE.OR P2, PT, R0.reuse, 0x1, !P1 ;  /* 0x000000010000780c */ /* 0x040fe40004f45670 */
[----:B------:R-:W-:-:S11]  /*02a0*/  ISETP.NE.OR P0, PT, R0, 0x3, !P1 ;  /* 0x000000030000780c */ /* 0x000fd60004f05670 */
[----:B------:R-:W-:Y:S05]  /*02b0*/  @P2 BRA `(.L_x_5) ;  /* 0x0000000000202947 */ /* 0x000fea0003800000 */
[----:B------:R-:W3:Y:S02]  /*02c0*/  LDCU.64 UR6, c[0x0][0x348] ;  /* 0x00006900ff0677ac */ /* 0x000ee40008000a00 */
[----:B---3--:R-:W-:Y:S02]  /*02d0*/  UIADD3 UR12, UP1, UPT, UR6, 0x80, URZ ;  /* 0x00000080060c7890 */ /* 0x008fe4000ff3e0ff */
[----:B------:R-:W-:Y:S02]  /*02e0*/  UIADD3 UR6, UP0, UPT, UR6, 0x180, URZ ;  /* 0x0000018006067890 */ /* 0x000fe4000ff1e0ff */
[----:B------:R-:W-:Y:S02]  /*02f0*/  UIADD3.X UR13, UPT, UPT, URZ, UR7, URZ, UP1, !UPT ;  /* 0x00000007ff0d7290 */ /* 0x000fe40008ffe4ff */
[----:B------:R-:W-:-:S07]  /*0300*/  UIADD3.X UR7, UPT, UPT, URZ, UR7, URZ, UP0, !UPT ;  /* 0x00000007ff077290 */ /* 0x000fce00087fe4ff */
[----:B------:R3:W-:Y:S02]  /*0310*/  UTMACCTL.PF [UR12] ;  /* 0x000000000c0079b9 */ /* 0x0007e40008040000 */
[----:B------:R3:W-:Y:S02]  /*0320*/  UTMACCTL.PF [UR6] ;  /* 0x00000000060079b9 */ /* 0x0007e40008040000 */
[----:B---3--:R-:W-:Y:S01]  /*0330*/  NOP ;  /* 0x0000000000007918 */ /* 0x008fe20000000000 */
.L_x_5:
[----:B------:R-:W-:Y:S05]  /*0340*/  BSYNC.RECONVERGENT B0 ;  /* 0x0000000000007941 */ /* 0x000fea0003800200 */
.L_x_4:
[----:B------:R-:W-:Y:S04]  /*0350*/  BSSY.RECONVERGENT B0, `(.L_x_6) ;  /* 0x000000a000007945 */ /* 0x000fe80003800200 */
        /* <DEDUP_REMOVED lines=9> */
.L_x_7:
[----:B------:R-:W-:Y:S05]  /*03f0*/  BSYNC.RECONVERGENT B0 ;  /* 0x0000000000007941 */ /* 0x000fea0003800200 */
.L_x_6:
[----:B------:R-:W3:Y:S01]  /*0400*/  LDCU.64 UR6, c[0x0][0x888] ;  /* 0x00011100ff0677ac */ /* 0x000ee20008000a00 */
[----:B------:R-:W-:Y:S02]  /*0410*/  UISETP.EQ.U32.AND UP0, UPT, UR4, URZ, UPT ;  /* 0x000000ff0400728c */ /* 0x000fe4000bf02070 */
[----:B------:R-:W-:Y:S02]  /*0420*/  UPLOP3.LUT UP5, UPT, UPT, UPT, UPT, 0x80, 0x8 ;  /* 0x000000000008789c */ /* 0x000fe40003faf070 */
[----:B---3--:R-:W-:-:S04]  /*0430*/  UISETP.NE.U32.AND UP1, UPT, UR6, URZ, UPT ;  /* 0x000000ff0600728c */ /* 0x008fc8000bf25070 */
[----:B------:R-:W-:-:S04]  /*0440*/  UISETP.NE.AND.EX UP1, UPT, UR7, URZ, UPT, UP1 ;  /* 0x000000ff0700728c */ /* 0x000fc8000bf25310 */
[----:B------:R-:W-:-:S04]  /*0450*/  UISETP.EQ.OR.EX UP2, UPT, UR5, URZ, !UP1, UP0 ;  /* 0x000000ff0500728c */ /* 0x000fc8000cf42700 */
[----:B------:R-:W-:-:S05]  /*0460*/  UP2UR UR50, UPR, URZ, 0x4 ;  /* 0x00000004ff327883 */ /* 0x000fca0008000000 */
[----:B------:R-:W-:Y:S07]  /*0470*/  BRA.U !UP2, `(.L_x_8) ;  /* 0x000000010a207547 */ /* 0x000fee000b800000 */
[----:B------:R-:W-:Y:S01]  /*0480*/  UISETP.NE.U32.AND UP2, UPT, UR4, URZ, UPT ;  /* 0x000000ff0400728c */ /* 0x000fe2000bf45070 */
[----:B-----5:R-:W-:Y:S01]  /*0490*/  FSETP.NEU.AND P0, PT, R35, RZ, PT ;  /* 0x000000ff2300720b */ /* 0x020fe20003f0d000 */
[----:B------:R-:W-:Y:S02]  /*04a0*/  USEL UR4, URZ, 0xffffffff, UP1 ;  /* 0xffffffffff047887 */ /* 0x000fe40008800000 */
[----:B------:R-:W-:-:S10]  /*04b0*/  UISETP.NE.AND.EX UP2, UPT, UR5, URZ, UPT, UP2 ;  /* 0x000000ff0500728c */ /* 0x000fd4000bf45320 */
[----:B------:R-:W-:Y:S01]  /*04c0*/  VOTEU.ANY UP0, P0 ;  /* 0x0000000000ff7886 */ /* 0x000fe20000000100 */
[----:B------:R-:W-:-:S04]  /*04d0*/  @!UP2 USEL UR4, URZ, 0xffffffff, UP0 ;  /* 0xffffffffff04a887 */ /* 0x000fc80008000000 */
[----:B------:R-:W-:-:S04]  /*04e0*/  ULOP3.LUT UR4, UR4, 0x1, URZ, 0xc0, !UPT ;  /* 0x0000000104047892 */ /* 0x000fc8000f8ec0ff */
[----:B------:R-:W-:-:S11]  /*04f0*/  UISETP.NE.U32.AND UP5, UPT, UR4, 0x1, UPT ;  /* 0x000000010400788c */ /* 0x000fd6000bfa5070 */
.L_x_8:
[----:B------:R-:W3:Y:S01]  /*0500*/  SHFL.IDX PT, R0, R66, RZ, 0x1f ;  /* 0x00001fff42007589 */ /* 0x000ee200000e0000 */
[----:B------:R-:W-:-:S04]  /*0510*/  UISETP.NE.AND UP0, UPT, UR10, 0x2, UPT ;  /* 0x000000020a00788c */ /* 0x000fc8000bf05270 */
[----:B------:R-:W-:Y:S02]  /*0520*/  UISETP.EQ.AND UP2, UPT, UR9, URZ, !UP0 ;  /* 0x000000ff0900728c */ /* 0x000fe4000c742270 */
[----:B------:R-:W-:-:S04]  /*0530*/  USEL UR6, URZ, 0x1, UP0 ;  /* 0x00000001ff067887 */ /* 0x000fc80008000000 */
[----:B------:R-:W-:Y:S02]  /*0540*/  PLOP3.LUT P5, PT, P1, PT, UP2, 0x80, 0x8 ;  /* 0x000000000008781c */ /* 0x000fe40000faf028 */
[----:B---3--:R-:W-:-:S13]  /*0550*/  ISETP.NE.AND P0, PT, R0, RZ, PT ;  /* 0x000000ff0000720c */ /* 0x008fda0003f05270 */
[----:B------:R-:W-:Y:S05]  /*0560*/  @P0 BRA `(.L_x_9) ;  /* 0x0000000000540947 */ /* 0x000fea0003800000 */
[----:B------:R-:W-:Y:S01]  /*0570*/  UMOV UR7, 0x400 ;  /* 0x0000040000077882 */ /* 0x000fe20000000000 */
[----:B------:R-:W-:Y:S01]  /*0580*/  UMOV UR5, 0x1 ;  /* 0x0000000100057882 */ /* 0x000fe20000000000 */
[----:B------:R-:W-:Y:S01]  /*0590*/  UMOV UR4, 0x2 ;  /* 0x0000000200047882 */ /* 0x000fe20000000000 */
[----:B------:R-:W-:Y:S02]  /*05a0*/  ULEA UR7, UR37, UR7, 0x18 ;  /* 0x0000000725077291 */ /* 0x000fe4000f8ec0ff */
[----:B------:R-:W-:-:S04]  /*05b0*/  UIADD3 UR12, UPT, UPT, -UR5, 0x100000, URZ ;  /* 0x00100000050c7890 */ /* 0x000fc8000fffe1ff */
[----:B------:R-:W-:Y:S02]  /*05c0*/  USHF.L.U32 UR13, UR12, 0xb, URZ ;  /* 0x0000000b0c0d7899 */ /* 0x000fe400080006ff */
[----:B------:R-:W-:Y:S02]  /*05d0*/  USHF.L.U32 UR12, UR12, 0x1, URZ ;  /* 0x000000010c0c7899 */ /* 0x000fe400080006ff */
[----:B------:R-:W-:-:S04]  /*05e0*/  UIADD3 UR4, UPT, UPT, -UR4, 0x100000, URZ ;  /* 0x0010000004047890 */ /* 0x000fc8000fffe1ff */
[----:B------:R-:W-:Y:S02]  /*05f0*/  USHF.L.U32 UR5, UR4, 0xb, URZ ;  /* 0x0000000b04057899 */ /* 0x000fe400080006ff */
[----:B------:R-:W-:Y:S01]  /*0600*/  USHF.L.U32 UR4, UR4, 0x1, URZ ;  /* 0x0000000104047899 */ /* 0x000fe200080006ff */
[----:B------:R-:W-:Y:S01]  /*0610*/  ELECT P0, URZ, PT ;  /* 0x0000000000ff782f */ /* 0x000fe20003800000 */
[----:B------:R-:W3:Y:S02]  /*0620*/  FENCE.VIEW.ASYNC.S ;  /* 0x00000000000073c6 */ /* 0x000ee40000000000 */
[----:B---3--:R3:W4:Y:S08]  /*0630*/  SYNCS.EXCH.64 URZ, [UR7], UR12 ;  /* 0x0000000c07ff75b2 */ /* 0x0087300008000100 */
[----:B------:R3:W1:Y:S01]  /*0640*/  SYNCS.EXCH.64 URZ, [UR7+0x20], UR4 ;  /* 0x0000200407ff75b2 */ /* 0x0006620008000100 */
[----:B------:R3:W1:Y:S01]  /*0650*/  SYNCS.EXCH.64 URZ, [UR7+0x8], UR12 ;  /* 0x0000080c07ff75b2 */ /* 0x0006620008000100 */
[----:B------:R3:W1:Y:S01]  /*0660*/  SYNCS.EXCH.64 URZ, [UR7+0x28], UR4 ;  /* 0x0000280407ff75b2 */ /* 0x0006620008000100 */
[----:B------:R3:W1:Y:S01]  /*0670*/  SYNCS.EXCH.64 URZ, [UR7+0x10], UR12 ;  /* 0x0000100c07ff75b2 */ /* 0x0006620008000100 */
[----:B------:R3:W1:Y:S01]  /*0680*/  SYNCS.EXCH.64 URZ, [UR7+0x30], UR4 ;  /* 0x0000300407ff75b2 */ /* 0x0006620008000100 */
[----:B------:R3:W1:Y:S01]  /*0690*/  SYNCS.EXCH.64 URZ, [UR7+0x18], UR12 ;  /* 0x0000180c07ff75b2 */ /* 0x0006620008000100 */
[----:B------:R3:W1:Y:S01]  /*06a0*/  SYNCS.EXCH.64 URZ, [UR7+0x38], UR4 ;  /* 0x0000380407ff75b2 */ /* 0x0006620008000100 */
[----:B------:R-:W-:Y:S01]  /*06b0*/  NOP ;  /* 0x0000000000007918 */ /* 0x000fe20000000000 */
.L_x_9:
[----:B------:R-:W2:Y:S01]  /*06c0*/  SHFL.IDX PT, R0, R66, RZ, 0x1f ;  /* 0x00001fff42007589 */ /* 0x000ea200000e0000 */
[----:B------:R-:W-:Y:S01]  /*06d0*/  NOP ;  /* 0x0000000000007918 */ /* 0x000fe20000000000 */
[----:B--2---:R-:W-:-:S13]  /*06e0*/  ISETP.NE.AND P0, PT, R0, 0x1, PT ;  /* 0x000000010000780c */ /* 0x004fda0003f05270 */
[----:B------:R-:W-:Y:S05]  /*06f0*/  @P0 BRA `(.L_x_10) ;  /* 0x0000000000540947 */ /* 0x000fea0003800000 */
[----:B---3--:R-:W-:Y:S01]  /*0700*/  UMOV UR7, 0x400 ;  /* 0x0000040000077882 */ /* 0x008fe20000000000 */
        /* <DEDUP_REMOVED lines=10> */
[----:B------:R-:W2:Y:S02]  /*07b0*/  FENCE.VIEW.ASYNC.S ;  /* 0x00000000000073c6 */ /* 0x000ea40000000000 */
[----:B--2---:R2:W3:Y:S08]  /*07c0*/  SYNCS.EXCH.64 URZ, [UR7+0x40], UR12 ;  /* 0x0000400c07ff75b2 */ /* 0x0044f00008000100 */
        /* <DEDUP_REMOVED lines=8> */
.L_x_10:
[----:B------:R-:W4:Y:S01]  /*0850*/  SHFL.IDX PT, R0, R66, RZ, 0x1f ;  /* 0x00001fff42007589 */ /* 0x000f2200000e0000 */
[----:B------:R-:W-:Y:S01]  /*0860*/  NOP ;  /* 0x0000000000007918 */ /* 0x000fe20000000000 */
[----:B----4-:R-:W-:-:S13]  /*0870*/  ISETP.NE.AND P0, PT, R0, 0x3, PT ;  /* 0x000000030000780c */ /* 0x010fda0003f05270 */
[----:B------:R-:W-:Y:S05]  /*0880*/  @P0 BRA `(.L_x_11) ;  /* 0x00000000002c0947 */ /* 0x000fea0003800000 */
[----:B--23--:R-:W-:Y:S01]  /*0890*/  UMOV UR5, 0x400 ;  /* 0x0000040000057882 */ /* 0x00cfe20000000000 */
[----:B------:R-:W-:Y:S01]  /*08a0*/  UMOV UR4, 0x20 ;  /* 0x0000002000047882 */ /* 0x000fe20000000000 */
[----:B------:R-:W-:Y:S02]  /*08b0*/  ULEA UR5, UR37, UR5, 0x18 ;  /* 0x0000000525057291 */ /* 0x000fe4000f8ec0ff */
[----:B------:R-:W-:-:S04]  /*08c0*/  UIADD3 UR12, UPT, UPT, -UR4, 0x100000, URZ ;  /* 0x00100000040c7890 */ /* 0x000fc8000fffe1ff */
[----:B------:R-:W-:Y:S02]  /*08d0*/  USHF.L.U32 UR13, UR12, 0xb, URZ ;  /* 0x0000000b0c0d7899 */ /* 0x000fe400080006ff */
[----:B------:R-:W-:Y:S01]  /*08e0*/  USHF.L.U32 UR12, UR12, 0x1, URZ ;  /* 0x000000010c0c7899 */ /* 0x000fe200080006ff */
[----:B------:R-:W-:Y:S01]  /*08f0*/  ELECT P0, URZ, PT ;  /* 0x0000000000ff782f */ /* 0x000fe20003800000 */
[----:B------:R-:W2:Y:S10]  /*0900*/  FENCE.VIEW.ASYNC.S ;  /* 0x00000000000073c6 */ /* 0x000eb40000000000 */
[----:B--2---:R4:W2:Y:S01]  /*0910*/  SYNCS.EXCH.64 URZ, [UR5+0x80], UR12 ;  /* 0x0000800c05ff75b2 */ /* 0x0048a20008000100 */
[----:B------:R4:W3:Y:S02]  /*0920*/  SYNCS.EXCH.64 URZ, [UR5+0x88], UR12 ;  /* 0x0000880c05ff75b2 */ /* 0x0008e40008000100 */
[----:B----4-:R-:W-:Y:S01]  /*0930*/  NOP ;  /* 0x0000000000007918 */ /* 0x010fe20000000000 */
.L_x_11:
[----:B------:R-:W4:Y:S01]  /*0940*/  SHFL.IDX PT, R0, R66, RZ, 0x1f ;  /* 0x00001fff42007589 */ /* 0x000f2200000e0000 */
[----:B------:R-:W-:Y:S01]  /*0950*/  NOP ;  /* 0x0000000000007918 */ /* 0x000fe20000000000 */
[----:B----4-:R-:W-:-:S13]  /*0960*/  ISETP.NE.AND P0, PT, R0, 0x4, PT ;  /* 0x000000040000780c */ /* 0x010fda0003f05270 */
[----:B------:R-:W-:Y:S05]  /*0970*/  @P0 BRA `(.L_x_12) ;  /* 0x0000000000480947 */ /* 0x000fea0003800000 */
[----:B--23--:R-:W-:Y:S01]  /*0980*/  UMOV UR7, 0x3a0 ;  /* 0x000003a000077882 */ /* 0x00cfe20000000000 */
[----:B------:R-:W-:Y:S01]  /*0990*/  UMOV UR5, 0x400 ;  /* 0x0000040000057882 */ /* 0x000fe20000000000 */
[----:B------:R-:W-:Y:S01]  /*09a0*/  USEL UR7, UR7, 0x320, UP5 ;  /* 0x0000032007077887 */ /* 0x000fe2000a800000 */
        /* <DEDUP_REMOVED lines=10> */
[----:B--2---:R4:W2:Y:S08]  /*0a50*/  SYNCS.EXCH.64 URZ, [UR5+0x90], UR12 ;  /* 0x0000900c05ff75b2 */ /* 0x0048b00008000100 */
[----:B------:R4:W3:Y:S01]  /*0a60*/  SYNCS.EXCH.64 URZ, [UR5+0xa0], UR14 ;  /* 0x0000a00e05ff75b2 */ /* 0x0008e20008000100 */
[----:B------:R4:W1:Y:S01]  /*0a70*/  SYNCS.EXCH.64 URZ, [UR5+0x98], UR12 ;  /* 0x0000980c05ff75b2 */ /* 0x0008620008000100 */
[----:B------:R4:W1:Y:S02]  /*0a80*/  SYNCS.EXCH.64 URZ, [UR5+0xa8], UR14 ;  /* 0x0000a80e05ff75b2 */ /* 0x0008640008000100 */
[----:B----4-:R-:W-:Y:S01]  /*0a90*/  NOP ;  /* 0x0000000000007918 */ /* 0x010fe20000000000 */
.L_x_12:
[----:B------:R-:W4:Y:S01]  /*0aa0*/  SHFL.IDX PT, R0, R66, RZ, 0x1f ;  /* 0x00001fff42007589 */ /* 0x000f2200000e0000 */
[----:B------:R-:W-:Y:S01]  /*0ab0*/  NOP ;  /* 0x0000000000007918 */ /* 0x000fe20000000000 */
[----:B----4-:R-:W-:-:S13]  /*0ac0*/  ISETP.NE.AND P0, PT, R0, 0x5, PT ;  /* 0x000000050000780c */ /* 0x010fda0003f05270 */
[----:B------:R-:W-:Y:S05]  /*0ad0*/  @P0 BRA `(.L_x_13) ;  /* 0x0000000000540947 */ /* 0x000fea0003800000 */
[----:B--23--:R-:W-:Y:S01]  /*0ae0*/  UMOV UR7, 0x400 ;  /* 0x0000040000077882 */ /* 0x00cfe20000000000 */
        /* <DEDUP_REMOVED lines=14> */
[----:B------:R4:W1:Y:S01]  /*0bd0*/  SYNCS.EXCH.64 URZ, [UR7+0xd8], UR4 ;  /* 0x0000d80407ff75b2 */ /* 0x0008620008000100 */
[----:B------:R4:W1:Y:S01]  /*0be0*/  SYNCS.EXCH.64 URZ, [UR7+0xc0], UR12 ;  /* 0x0000c00c07ff75b2 */ /* 0x0008620008000100 */
[----:B------:R4:W1:Y:S01]  /*0bf0*/  SYNCS.EXCH.64 URZ, [UR7+0xe0], UR4 ;  /* 0x0000e00407ff75b2 */ /* 0x0008620008000100 */
[----:B------:R4:W1:Y:S01]  /*0c00*/  SYNCS.EXCH.64 URZ, [UR7+0xc8], UR12 ;  /* 0x0000c80c07ff75b2 */ /* 0x0008620008000100 */
[----:B------:R4:W1:Y:S02]  /*0c10*/  SYNCS.EXCH.64 URZ, [UR7+0xe8], UR4 ;  /* 0x0000e80407ff75b2 */ /* 0x0008640008000100 */
[----:B----4-:R-:W-:Y:S01]  /*0c20*/  NOP ;  /* 0x0000000000007918 */ /* 0x010fe20000000000 */
.L_x_13:
[----:B------:R-:W4:Y:S01]  /*0c30*/  SHFL.IDX PT, R0, R66, RZ, 0x1f ;  /* 0x00001fff42007589 */ /* 0x000f2200000e0000 */
[----:B------:R-:W-:Y:S01]  /*0c40*/  ISETP.NE.OR P1, PT, RZ, UR10, !P1 ;  /* 0x0000000aff007c0c */ /* 0x000fe2000cf25670 */
        /* <DEDUP_REMOVED lines=12> */
[----:B------:R4:W3:Y:S01]  /*0d10*/  SYNCS.EXCH.64 URZ, [UR5+0x100], UR12 ;  /* 0x0001000c05ff75b2 */ /* 0x0008e20008000100 */
[----:B------:R4:W1:Y:S01]  /*0d20*/  SYNCS.EXCH.64 URZ, [UR5+0xf8], UR12 ;  /* 0x0000f80c05ff75b2 */ /* 0x0008620008000100 */
[----:B------:R4:W1:Y:S02]  /*0d30*/  SYNCS.EXCH.64 URZ, [UR5+0x108], UR12 ;  /* 0x0001080c05ff75b2 */ /* 0x0008640008000100 */
[----:B----4-:R-:W-:Y:S01]  /*0d40*/  NOP ;  /* 0x0000000000007918 */ /* 0x010fe20000000000 */
.L_x_14:
[----:B------:R-:W-:Y:S01]  /*0d50*/  VOTEU.ALL UP0, P1 ;  /* 0x0000000000ff7886 */ /* 0x000fe20000800000 */
[----:B--23--:R-:W-:Y:S01]  /*0d60*/  UMOV UR12, 0x20 ;  /* 0x00000020000c7882 */ /* 0x00cfe20000000000 */
[----:B------:R-:W2:Y:S01]  /*0d70*/  LDCU UR5, c[0x0][0x36c] ;  /* 0x00006d80ff0577ac */ /* 0x000ea20008000800 */
[----:B------:R-:W-:Y:S01]  /*0d80*/  NOP ;  /* 0x0000000000007918 */ /* 0x000fe20000000000 */
[----:B------:R-:W-:Y:S01]  /*0d90*/  LOP3.LUT R10, R72, 0x1f, RZ, 0xc0, !PT ;  /* 0x0000001f480a7812 */ /* 0x000fe200078ec0ff */
[----:B------:R-:W-:Y:S01]  /*0da0*/  @!UP0 UMOV UR4, 0x400 ;  /* 0x0000040000048882 */ /* 0x000fe20000000000 */
[----:B------:R-:W-:-:S04]  /*0db0*/  @!UP0 UIADD3 UR12, UPT, UPT, -UR12, 0x100000, URZ ;  /* 0x001000000c0c8890 */ /* 0x000fc8000fffe1ff */
[----:B------:R-:W-:Y:S02]  /*0dc0*/  @!UP0 USHF.L.U32 UR13, UR12, 0xb, URZ ;  /* 0x0000000b0c0d8899 */ /* 0x000fe400080006ff */
[----:B------:R-:W-:Y:S02]  /*0dd0*/  @!UP0 USHF.L.U32 UR12, UR12, 0x1, URZ ;  /* 0x000000010c0c8899 */ /* 0x000fe400080006ff */
[----:B------:R-:W-:Y:S01]  /*0de0*/  @!UP0 ULEA UR4, UR37, UR4, 0x18 ;  /* 0x0000000425048291 */ /* 0x000fe2000f8ec0ff */
[----:B------:R-:W-:Y:S01]  /*0df0*/  VOTEU.ALL UP0, P1 ;  /* 0x0000000000ff7886 */ /* 0x000fe20000800000 */
[----:B------:R-:W-:Y:S02]  /*0e00*/  UISETP.NE.AND UP4, UPT, UR10, URZ, UPT ;  /* 0x000000ff0a00728c */ /* 0x000fe4000bf85270 */
[----:B--2---:R-:W-:Y:S01]  /*0e10*/  UISETP.EQ.U32.AND UP2, UPT, UR5, 0x1, UPT ;  /* 0x000000010500788c */ /* 0x004fe2000bf42070 */
[----:B------:R-:W2:Y:S07]  /*0e20*/  FENCE.VIEW.ASYNC.S ;  /* 0x00000000000073c6 */ /* 0x000eae0000000000 */
[----:B--2---:R2:W3:Y:S01]  /*0e30*/  @!UP0 SYNCS.EXCH.64 URZ, [UR4+0x110], UR12 ;  /* 0x0001100c04ff85b2 */ /* 0x0044e20008000100 */
[----:B------:R-:W-:Y:S05]  /*0e40*/  BRA.U !UP2, `(.L_x_15) ;  /* 0x000000010a087547 */ /* 0x000fea000b800000 */
[----:B-1-3--:R-:W-:Y:S01]  /*0e50*/  UCGABAR_ARV ;  /* 0x00000000000079c7 */ /* 0x00afe20008000000 */
[----:B------:R-:W-:Y:S05]  /*0e60*/  BRA `(.L_x_16) ;  /* 0x0000000000047947 */ /* 0x000fea0003800000 */
.L_x_15:
[----:B-1-3--:R-:W-:Y:S01]  /*0e70*/  NOP ;  /* 0x0000000000007918 */ /* 0x00afe20000000000 */
.L_x_16:
[----:B------:R-:W1:Y:S01]  /*0e80*/  S2R R11, SR_CTAID.X ;  /* 0x00000000000b7919 */ /* 0x000e620000002500 */
[----:B------:R-:W-:-:S05]  /*0e90*/  CS2R.32 R60, SR_CgaSize ;  /* 0x00000000003c7805 */ /* 0x000fca0000008a00 */
[----:B------:R-:W-:-:S05]  /*0ea0*/  IMAD R60, R60, -0xa0, RZ ;  /* 0xffffff603c3c7824 */ /* 0x000fca00078e02ff */
[----:B------:R-:W-:-:S14]  /*0eb0*/  R2UR UR5, R60 ;  /* 0x000000003c0572ca */ /* 0x000fdc00000e0000 */
[----:B------:R-:W3:Y:S01]  /*0ec0*/  LDCU UR5, c[0x0][UR5+0x2b0] ;  /* 0x00005600050577ac */ /* 0x000ee20008000800 */
[----:B------:R-:W-:-:S05]  /*0ed0*/  CS2R.32 R0, SR_CgaSize ;  /* 0x0000000000007805 */ /* 0x000fca0000008a00 */
[----:B------:R-:W-:-:S06]  /*0ee0*/  IMAD R0, R0, -0xa0, RZ ;  /* 0xffffff6000007824 */ /* 0x000fcc00078e02ff */
[----:B------:R-:W4:Y:S01]  /*0ef0*/  LDC R0, c[0x0][R0+0x2a0] ;  /* 0x0000a80000007b82 */ /* 0x000f220000000800 */
[----:B------:R-:W-:Y:S01]  /*0f00*/  PRMT R8, RZ, 0x7610, R8 ;  /* 0x00007610ff087816 */ /* 0x000fe20000000008 */
[----:B------:R-:W3:Y:S01]  /*0f10*/  S2R R20, SR_CTAID.Y ;  /* 0x0000000000147919 */ /* 0x000ee20000002600 */
[----:B------:R-:W-:-:S05]  /*0f20*/  CS2R.32 R60, SR_CgaSize ;  /* 0x00000000003c7805 */ /* 0x000fca0000008a00 */
[----:B------:R-:W-:-:S05]  /*0f30*/  IMAD R60, R60, -0xa0, RZ ;  /* 0xffffff603c3c7824 */ /* 0x000fca00078e02ff */
[----:B--2---:R-:W-:-:S14]  /*0f40*/  R2UR UR4, R60 ;  /* 0x000000003c0472ca */ /* 0x004fdc00000e0000 */
[----:B------:R-:W2:Y:S01]  /*0f50*/  LDCU UR4, c[0x0][UR4+0x2b4] ;  /* 0x00005680040477ac */ /* 0x000ea20008000800 */
[----:B------:R-:W1:Y:S01]  /*0f60*/  LDCU UR11, c[0x0][0xb30] ;  /* 0x00016600ff0b77ac */ /* 0x000e620008000800 */
[----:B------:R-:W3:Y:S01]  /*0f70*/  LDC R9, c[0x0][0xb24] ;  /* 0x0002c900ff097b82 */ /* 0x000ee20000000800 */
[----:B------:R-:W-:Y:S02]  /*0f80*/  UISETP.GT.U32.AND UP0, UPT, UR9, 0xffff, UPT ;  /* 0x0000ffff0900788c */ /* 0x000fe4000bf04070 */
[----:B------:R-:W-:Y:S02]  /*0f90*/  USHF.L.U32 UR7, UR37, 0xa, URZ ;  /* 0x0000000a25077899 */ /* 0x000fe400080006ff */
[----:B------:R-:W-:Y:S01]  /*0fa0*/  USEL UR12, UR9, 0xffff, !UP0 ;  /* 0x0000ffff090c7887 */ /* 0x000fe2000c000000 */
[----:B------:R-:W-:-:S05]  /*0fb0*/  CS2R.32 R58, SR_CgaSize ;  /* 0x00000000003a7805 */ /* 0x000fca0000008a00 */
[----:B------:R-:W-:-:S06]  /*0fc0*/  IMAD R58, R58, -0xa0, RZ ;  /* 0xffffff603a3a7824 */ /* 0x000fcc00078e02ff */
[----:B------:R-:W4:Y:S01]  /*0fd0*/  LDC R58, c[0x0][R58+0x2a4] ;  /* 0x0000a9003a3a7b82 */ /* 0x000f220000000800 */
[----:B------:R-:W-:Y:S02]  /*0fe0*/  ULOP3.LUT UR7, UR7, 0x800, URZ, 0xc0, !UPT ;  /* 0x0000080007077892 */ /* 0x000fe4000f8ec0ff */
[----:B------:R-:W-:Y:S02]  /*0ff0*/  ULOP3.LUT UR12, UR12, 0xffff, URZ, 0xc0, !UPT ;  /* 0x0000ffff0c0c7892 */ /* 0x000fe4000f8ec0ff */
[----:B------:R-:W-:-:S03]  /*1000*/  UISETP.NE.AND UP3, UPT, UR10, 0x2, UPT ;  /* 0x000000020a00788c */ /* 0x000fc6000bf65270 */
[----:B------:R-:W4:Y:S01]  /*1010*/  LDC R26, c[0x0][0xb24] ;  /* 0x0002c900ff1a7b82 */ /* 0x000f220000000800 */
[----:B-1----:R-:W-:Y:S01]  /*1020*/  UISETP.NE.AND UP0, UPT, UR11, 0x1, UPT ;  /* 0x000000010b00788c */ /* 0x002fe2000bf05270 */
[----:B------:R-:W-:Y:S01]  /*1030*/  I2FP.F32.U32 R60, R11 ;  /* 0x0000000b003c7245 */ /* 0x000fe20000201000 */
[----:B------:R-:W-:-:S05]  /*1040*/  IMAD.MOV.U32 R21, RZ, RZ, R11 ;  /* 0x000000ffff157224 */ /* 0x000fca00078e000b */
[----:B------:R-:W1:Y:S01]  /*1050*/  S2UR UR36, SR_CTAID.Z ;  /* 0x00000000002479c3 */ /* 0x000e620000002700 */
[----:B---3--:R-:W-:Y:S02]  /*1060*/  ISETP.GE.AND P0, PT, R9, 0x1, PT ;  /* 0x000000010900780c */ /* 0x008fe40003f06270 */
[----:B------:R-:W-:Y:S01]  /*1070*/  I2FP.F32.U32 R3, R20 ;  /* 0x0000001400037245 */ /* 0x000fe20000201000 */
[----:B------:R-:W-:Y:S01]  /*1080*/  FMUL R60, R60, UR5 ;  /* 0x000000053c3c7c20 */ /* 0x000fe20008400000 */
[----:B------:R-:W-:-:S03]  /*1090*/  USHF.R.U32.HI UR5, URZ, 0x6, UR7 ;  /* 0x00000006ff057899 */ /* 0x000fc60008011607 */
[----:B--2---:R-:W-:Y:S01]  /*10a0*/  FMUL R3, R3, UR4 ;  /* 0x0000000403037c20 */ /* 0x004fe20008400000 */
[----:B------:R-:W-:Y:S01]  /*10b0*/  UMOV UR4, 0x5 ;  /* 0x0000000500047882 */ /* 0x000fe20000000000 */
[----:B------:R-:W2:Y:S01]  /*10c0*/  F2I.U32.TRUNC.NTZ R60, R60 ;  /* 0x0000003c003c7305 */ /* 0x000ea2000020f000 */
[----:B------:R-:W-:-:S07]  /*10d0*/  USHF.L.U32 UR4, UR4, UR12, URZ ;  /* 0x0000000c04047299 */ /* 0x000fce00080006ff */
[----:B------:R-:W3:Y:S01]  /*10e0*/  F2I.U32.TRUNC.NTZ R3, R3 ;  /* 0x0000000300037305 */ /* 0x000ee2000020f000 */
[----:B--2---:R-:W-:-:S04]  /*10f0*/  IMAD.MOV R60, RZ, RZ, -R60 ;  /* 0x000000ffff3c7224 */ /* 0x004fc800078e0a3c */
[----:B----4-:R-:W-:Y:S01]  /*1100*/  IMAD R60, R0, R60, R11 ;  /* 0x0000003c003c7224 */ /* 0x010fe200078e020b */
[----:B------:R-:W-:Y:S02]  /*1110*/  PRMT R0, RZ, 0x7610, R0 ;  /* 0x00007610ff007816 */ /* 0x000fe40000000000 */
[----:B---3--:R-:W-:-:S05]  /*1120*/  IADD3 R3, PT, PT, -R3, RZ, RZ ;  /* 0x000000ff03037210 */ /* 0x008fca0007ffe1ff */
[----:B------:R-:W-:Y:S01]  /*1130*/  IMAD R58, R58, R3, R20 ;  /* 0x000000033a3a7224 */ /* 0x000fe200078e0214 */
[----:B-1----:R-:W-:Y:S06]  /*1140*/  BRA.U UP4, `(.L_x_17) ;  /* 0x0000000104387547 */ /* 0x002fec000b800000 */
[----:B------:R-:W-:Y:S02]  /*1150*/  ISETP.NE.AND P1, PT, R58, RZ, PT ;  /* 0x000000ff3a00720c */ /* 0x000fe40003f25270 */
[C---:B------:R-:W-:Y:S02]  /*1160*/  LOP3.LUT R0, R60.reuse, 0x2, RZ, 0x3c, !PT ;  /* 0x000000023c007812 */ /* 0x040fe400078e3cff */
[----:B------:R-:W-:Y:S02]  /*1170*/  ISETP.GT.U32.AND P2, PT, R60, 0x1, P1 ;  /* 0x000000013c00780c */ /* 0x000fe40000f44070 */
[----:B------:R-:W-:Y:S01]  /*1180*/  ISETP.GT.U32.AND P1, PT, R0, 0x1, P1 ;  /* 0x000000010000780c */ /* 0x000fe20000f24070 */
[----:B------:R-:W-:Y:S01]  /*1190*/  IMAD.MOV.U32 R0, RZ, RZ, 0x3 ;  /* 0x00000003ff007424 */ /* 0x000fe200078e00ff */
[----:B------:R-:W-:Y:S02]  /*11a0*/  SEL R4, RZ, 0x1, P2 ;  /* 0x00000001ff047807 */ /* 0x000fe40001000000 */
[----:B------:R-:W-:-:S02]  /*11b0*/  SEL R2, RZ, 0x4, P1 ;  /* 0x00000004ff027807 */ /* 0x000fc40000800000 */
[----:B------:R-:W-:Y:S02]  /*11c0*/  SEL R5, RZ, 0x2, P2 ;  /* 0x00000002ff057807 */ /* 0x000fe40001000000 */
[----:B------:R-:W-:Y:S02]  /*11d0*/  LOP3.LUT R3, R60, 0xfffffffe, RZ, 0xc0, !PT ;  /* 0xfffffffe3c037812 */ /* 0x000fe400078ec0ff */
[----:B------:R-:W-:Y:S02]  /*11e0*/  IADD3 R5, PT, PT, R2, R5, R4 ;  /* 0x0000000502057210 */ /* 0x000fe40007ffe004 */
[----:B------:R-:W-:Y:S02]  /*11f0*/  SEL R2, RZ, 0x8, P1 ;  /* 0x00000008ff027807 */ /* 0x000fe40000800000 */
[----:B------:R-:W-:-:S03]  /*1200*/  SHF.L.U32 R0, R0, R3, RZ ;  /* 0x0000000300007219 */ /* 0x000fc600000006ff */
[----:B------:R-:W-:-:S05]  /*1210*/  IMAD.IADD R2, R5, 0x1, R2 ;  /* 0x0000000105027824 */ /* 0x000fca00078e0202 */
[----:B------:R-:W-:Y:S02]  /*1220*/  PRMT R8, R2, 0x7610, R8 ;  /* 0x0000761002087816 */ /* 0x000fe40000000008 */
.L_x_17:
[----:B------:R-:W-:Y:S05]  /*1230*/  @!P0 BRA `(.L_x_18) ;  /* 0x0000000000b88947 */ /* 0x000fea0003800000 */
[----:B------:R-:W1:Y:S01]  /*1240*/  LDC.64 R4, c[0x0][0xb18] ;  /* 0x0002c600ff047b82 */ /* 0x000e620000000a00 */
[----:B------:R-:W-:-:S07]  /*1250*/  ISETP.NE.AND P0, PT, R9, 0x1, PT ;  /* 0x000000010900780c */ /* 0x000fce0003f05270 */
[----:B------:R-:W2:Y:S08]  /*1260*/  LDC R14, c[0x0][0xb0c] ;  /* 0x0002c300ff0e7b82 */ /* 0x000eb00000000800 */
[----:B------:R-:W3:Y:S08]  /*1270*/  LDC R13, c[0x0][0x370] ;  /* 0x0000dc00ff0d7b82 */ /* 0x000ef00000000800 */
[----:B------:R-:W4:Y:S01]  /*1280*/  LDC R16, c[0x0][0x374] ;  /* 0x0000dd00ff107b82 */ /* 0x000f220000000800 */
[----:B-1----:R-:W-:-:S07]  /*1290*/  ISETP.NE.AND P1, PT, R4, 0x1, PT ;  /* 0x000000010400780c */ /* 0x002fce0003f25270 */
[----:B------:R-:W3:Y:S01]  /*12a0*/  LDC.64 R6, c[0x0][0xb10] ;  /* 0x0002c400ff067b82 */ /* 0x000ee20000000a00 */
[----:B--2---:R-:W-:-:S07]  /*12b0*/  ISETP.NE.AND P2, PT, R14, 0x1, PT ;  /* 0x000000010e00780c */ /* 0x004fce0003f45270 */
[----:B------:R-:W1:Y:S08]  /*12c0*/  LDC R12, c[0x0][0xb20] ;  /* 0x0002c800ff0c7b82 */ /* 0x000e700000000800 */
[----:B------:R-:W2:Y:S01]  /*12d0*/  LDC.64 R2, c[0x0][0xb28] ;  /* 0x0002ca00ff027b82 */ /* 0x000ea20000000a00 */
[----:B----4-:R-:W-:-:S04]  /*12e0*/  IMAD.HI.U32 R15, R16, R5, RZ ;  /* 0x00000005100f7227 */ /* 0x010fc800078e00ff */
[----:B------:R-:W-:-:S04]  /*12f0*/  IMAD.HI.U32 R5, R20, R5, RZ ;  /* 0x0000000514057227 */ /* 0x000fc800078e00ff */
[----:B---3--:R-:W-:-:S04]  /*1300*/  IMAD.HI.U32 R18, R13, R6, RZ ;  /* 0x000000060d127227 */ /* 0x008fc800078e00ff */
[C---:B------:R-:W-:Y:S01]  /*1310*/  IMAD.HI.U32 R22, R11.reuse, R6, RZ ;  /* 0x000000060b167227 */ /* 0x040fe200078e00ff */
[-C--:B------:R-:W-:Y:S02]  /*1320*/  @P2 SHF.R.U32.HI R13, RZ, R7.reuse, R18 ;  /* 0x00000007ff0d2219 */ /* 0x080fe40000011612 */
[-C--:B-1----:R-:W-:Y:S02]  /*1330*/  @P1 SHF.R.U32.HI R16, RZ, R12.reuse, R15 ;  /* 0x0000000cff101219 */ /* 0x082fe4000001160f */
[----:B------:R-:W-:Y:S02]  /*1340*/  SHF.R.U32.HI R5, RZ, R12, R5 ;  /* 0x0000000cff057219 */ /* 0x000fe40000011605 */
[----:B------:R-:W-:Y:S02]  /*1350*/  SHF.R.U32.HI R22, RZ, R7, R22 ;  /* 0x00000007ff167219 */ /* 0x000fe40000011616 */
[----:B------:R-:W-:Y:S01]  /*1360*/  SEL R5, R20, R5, !P1 ;  /* 0x0000000514057207 */ /* 0x000fe20004800000 */
[----:B--2---:R-:W-:Y:S01]  /*1370*/  IMAD.HI.U32 R18, R16, R2, RZ ;  /* 0x0000000210127227 */ /* 0x004fe200078e00ff */
[----:B------:R-:W-:-:S02]  /*1380*/  SEL R21, R11, R22, !P2 ;  /* 0x000000160b157207 */ /* 0x000fc40005000000 */
[----:B------:R-:W-:Y:S01]  /*1390*/  IADD3 R7, PT, PT, -R5, RZ, RZ ;  /* 0x000000ff05077210 */ /* 0x000fe20007ffe1ff */
[----:B------:R-:W-:Y:S01]  /*13a0*/  IMAD.HI.U32 R6, R13, R2, RZ ;  /* 0x000000020d067227 */ /* 0x000fe200078e00ff */
[----:B------:R-:W-:-:S03]  /*13b0*/  @P0 SHF.R.U32.HI R16, RZ, R3, R18 ;  /* 0x00000003ff100219 */ /* 0x000fc60000011612 */
[----:B------:R-:W-:Y:S01]  /*13c0*/  IMAD R7, R4, R7, R20 ;  /* 0x0000000704077224 */ /* 0x000fe200078e0214 */
[----:B------:R-:W-:Y:S01]  /*13d0*/  @P0 SHF.R.U32.HI R13, RZ, R3, R6 ;  /* 0x00000003ff0d0219 */ /* 0x000fe20000011606 */
[----:B------:R-:W-:-:S04]  /*13e0*/  IMAD R16, R16, R9, RZ ;  /* 0x0000000910107224 */ /* 0x000fc800078e02ff */
[----:B------:R-:W-:Y:S01]  /*13f0*/  IMAD R6, R13, R9, RZ ;  /* 0x000000090d067224 */ /* 0x000fe200078e02ff */
[----:B------:R-:W-:-:S04]  /*1400*/  ISETP.GE.AND P1, PT, R5, R16, PT ;  /* 0x000000100500720c */ /* 0x000fc80003f26270 */
[----:B------:R-:W-:Y:S01]  /*1410*/  ISETP.GE.OR P1, PT, R21, R6, P1 ;  /* 0x000000061500720c */ /* 0x000fe20000f26670 */
[----:B------:R-:W-:-:S05]  /*1420*/  IMAD.HI.U32 R6, R5, R2, RZ ;  /* 0x0000000205067227 */ /* 0x000fca00078e00ff */
[----:B------:R-:W-:-:S04]  /*1430*/  SHF.R.U32.HI R6, RZ, R3, R6 ;  /* 0x00000003ff067219 */ /* 0x000fc80000011606 */
[----:B------:R-:W-:-:S03]  /*1440*/  SEL R6, R5, R6, !P0 ;  /* 0x0000000605067207 */ /* 0x000fc60004000000 */
[----:B------:R-:W-:Y:S01]  /*1450*/  @!P1 IMAD.HI.U32 R12, R21, R2, RZ ;  /* 0x00000002150c9227 */ /* 0x000fe200078e00ff */
[----:B------:R-:W-:-:S04]  /*1460*/  IADD3 R2, PT, PT, -R6, RZ, RZ ;  /* 0x000000ff06027210 */ /* 0x000fc80007ffe1ff */
[----:B------:R-:W-:Y:S01]  /*1470*/  @!P1 SHF.R.U32.HI R12, RZ, R3, R12 ;  /* 0x00000003ff0c9219 */ /* 0x000fe2000001160c */
[----:B------:R-:W-:-:S03]  /*1480*/  IMAD R2, R9, R2, R5 ;  /* 0x0000000209027224 */ /* 0x000fc600078e0205 */
[----:B------:R-:W-:-:S05]  /*1490*/  @!P1 SEL R3, R21, R12, !P0 ;  /* 0x0000000c15039207 */ /* 0x000fca0004000000 */
[--C-:B------:R-:W-:Y:S02]  /*14a0*/  @!P1 IMAD.IADD R6, R6, 0x1, -R3.reuse ;  /* 0x0000000106069824 */ /* 0x100fe400078e0a03 */
[----:B------:R-:W-:Y:S01]  /*14b0*/  @!P1 IMAD R3, R2, R13, R3 ;  /* 0x0000000d02039224 */ /* 0x000fe200078e0203 */
[----:B------:R-:W-:Y:S01]  /*14c0*/  IADD3 R2, PT, PT, -R21, RZ, RZ ;  /* 0x000000ff15027210 */ /* 0x000fe20007ffe1ff */
[----:B------:R-:W-:Y:S02]  /*14d0*/  @!P1 IMAD R5, R6, R9, R21 ;  /* 0x0000000906059224 */ /* 0x000fe400078e0215 */
[----:B------:R-:W-:Y:S02]  /*14e0*/  @!P1 IMAD.MOV.U32 R21, RZ, RZ, R3 ;  /* 0x000000ffff159224 */ /* 0x000fe400078e0003 */
[----:B------:R-:W-:Y:S02]  /*14f0*/  IMAD R2, R14, R2, R11 ;  /* 0x000000020e027224 */ /* 0x000fe400078e020b */
[----:B------:R-:W-:-:S02]  /*1500*/  IMAD R20, R5, R4, R7 ;  /* 0x0000000405147224 */ /* 0x000fc400078e0207 */
[----:B------:R-:W-:Y:S02]  /*1510*/  IMAD R21, R21, R14, R2 ;  /* 0x0000000e15157224 */ /* 0x000fe400078e0202 */
.L_x_18:
[----:B------:R-:W-:Y:S05]  /*1520*/  BRA.U UP0, `(.L_x_19) ;  /* 0x0000000100407547 */ /* 0x000fea000b800000 */
[----:B------:R-:W1:Y:S08]  /*1530*/  LDC.64 R4, c[0x0][0xb10] ;  /* 0x0002c400ff047b82 */ /* 0x000e700000000a00 */
[----:B------:R-:W2:Y:S08]  /*1540*/  LDC.64 R2, c[0x0][0xb18] ;  /* 0x0002c600ff027b82 */ /* 0x000eb00000000a00 */
[----:B------:R-:W3:Y:S08]  /*1550*/  LDC R6, c[0x0][0xb20] ;  /* 0x0002c800ff067b82 */ /* 0x000ef00000000800 */
[----:B------:R-:W4:Y:S01]  /*1560*/  LDC R12, c[0x0][0xb0c] ;  /* 0x0002c300ff0c7b82 */ /* 0x000f220000000800 */
[----:B-1----:R-:W-:-:S05]  /*1570*/  IMAD.HI.U32 R4, R21, R4, RZ ;  /* 0x0000000415047227 */ /* 0x002fca00078e00ff */
[----:B------:R-:W-:Y:S01]  /*1580*/  SHF.R.U32.HI R4, RZ, R5, R4 ;  /* 0x00000005ff047219 */ /* 0x000fe20000011604 */
[----:B--2---:R-:W-:Y:S01]  /*1590*/  IMAD.HI.U32 R3, R20, R3, RZ ;  /* 0x0000000314037227 */ /* 0x004fe200078e00ff */
[----:B------:R-:W-:-:S04]  /*15a0*/  ISETP.NE.AND P0, PT, R2, 0x1, PT ;  /* 0x000000010200780c */ /* 0x000fc80003f05270 */
[----:B---3--:R-:W-:-:S04]  /*15b0*/  SHF.R.U32.HI R3, RZ, R6, R3 ;  /* 0x00000006ff037219 */ /* 0x008fc80000011603 */
[----:B------:R-:W-:Y:S02]  /*15c0*/  SEL R3, R20, R3, !P0 ;  /* 0x0000000314037207 */ /* 0x000fe40004000000 */
[----:B----4-:R-:W-:-:S04]  /*15d0*/  ISETP.NE.AND P1, PT, R12, 0x1, PT ;  /* 0x000000010c00780c */ /* 0x010fc80003f25270 */
[----:B------:R-:W-:-:S05]  /*15e0*/  SEL R6, R21, R4, !P1 ;  /* 0x0000000415067207 */ /* 0x000fca0004800000 */
[----:B------:R-:W-:Y:S02]  /*15f0*/  IMAD.IADD R4, R3, 0x1, -R6 ;  /* 0x0000000103047824 */ /* 0x000fe400078e0a06 */
[----:B------:R-:W-:Y:S02]  /*1600*/  IMAD.IADD R3, R6, 0x1, -R3 ;  /* 0x0000000106037824 */ /* 0x000fe400078e0a03 */
[----:B------:R-:W-:Y:S02]  /*1610*/  IMAD R21, R4, R12, R21 ;  /* 0x0000000c04157224 */ /* 0x000fe400078e0215 */
[----:B------:R-:W-:Y:S02]  /*1620*/  IMAD R20, R3, R2, R20 ;  /* 0x0000000203147224 */ /* 0x000fe400078e0214 */
.L_x_19:
[----:B------:R-:W-:Y:S05]  /*1630*/  BRA.U !UP2, `(.L_x_20) ;  /* 0x000000010a0c7547 */ /* 0x000fea000b800000 */
[----:B------:R-:W-:Y:S01]  /*1640*/  UCGABAR_WAIT ;  /* 0x0000000000007dc7 */ /* 0x000fe20008000000 */
[----:B------:R-:W-:Y:S01]  /*1650*/  CCTL.IVALL ;  /* 0x00000000ff00798f */ /* 0x000fe20002000000 */
[----:B------:R-:W-:Y:S05]  /*1660*/  BRA `(.L_x_21) ;  /* 0x0000000000047947 */ /* 0x000fea0003800000 */
.L_x_20:
[----:B------:R-:W-:Y:S06]  /*1670*/  BAR.SYNC.DEFER_BLOCKING 0x0 ;  /* 0x0000000000007b1d */ /* 0x000fec0000010000 */
.L_x_21:
[----:B------:R-:W-:Y:S05]  /*1680*/  BRA.U UP3, `(.L_x_22) ;  /* 0x0000001103c47547 */ /* 0x000fea000b800000 */
[----:B------:R-:W1:Y:S01]  /*1690*/  LDCU UR13, c[0x0][0x38c] ;  /* 0x00007180ff0d77ac */ /* 0x000e620008000800 */
[----:B------:R-:W2:Y:S01]  /*16a0*/  LDC R9, c[0x0][0x370] ;  /* 0x0000dc00ff097b82 */ /* 0x000ea20000000800 */
[----:B------:R-:W-:Y:S01]  /*16b0*/  IMAD.SHL.U32 R16, R11, 0x40, RZ ;  /* 0x000000400b107824 */ /* 0x000fe200078e00ff */
[----:B------:R-:W-:Y:S01]  /*16c0*/  PLOP3.LUT P1, PT, PT, PT, UP5, 0x80, 0x8 ;  /* 0x000000000008781c */ /* 0x000fe20003f2f058 */
[----:B------:R-:W-:Y:S01]  /*16d0*/  HFMA2 R12, -RZ, RZ, 0, 0 ;  /* 0x00000000ff0c7431 */ /* 0x000fe200000001ff */
[----:B------:R-:W-:Y:S01]  /*16e0*/  UISETP.NE.AND UP1, UPT, UR10, URZ, UPT ;  /* 0x000000ff0a00728c */ /* 0x000fe2000bf25270 */
[----:B------:R-:W-:Y:S01]  /*16f0*/  ISETP.NE.AND P4, PT, R10, RZ, P5 ;  /* 0x000000ff0a00720c */ /* 0x000fe20002f85270 */
[----:B------:R-:W-:Y:S01]  /*1700*/  IMAD.MOV.U32 R15, RZ, RZ, 0x1 ;  /* 0x00000001ff0f7424 */ /* 0x000fe200078e00ff */
[----:B------:R-:W-:Y:S01]  /*1710*/  PLOP3.LUT P1, PT, P1, PT, PT, 0x8, 0x80 ;  /* 0x000000000080781c */ /* 0x000fe20000f2e170 */
[----:B------:R-:W3:Y:S01]  /*1720*/  LDC R0, c[0x0][0x374] ;  /* 0x0000dd00ff007b82 */ /* 0x000ee20000000800 */
[----:B------:R-:W-:Y:S01]  /*1730*/  IMAD.MOV.U32 R14, RZ, RZ, RZ ;  /* 0x000000ffff0e7224 */ /* 0x000fe200078e00ff */
[----:B------:R-:W-:Y:S01]  /*1740*/  MOV R8, 0x1 ;  /* 0x0000000100087802 */ /* 0x000fe20000000f00 */
[----:B------:R-:W-:Y:S01]  /*1750*/  IMAD.MOV.U32 R10, RZ, RZ, RZ ;  /* 0x000000ffff0a7224 */ /* 0x000fe200078e00ff */
[----:B------:R-:W-:Y:S01]  /*1760*/  LOP3.LUT R16, R16, 0x40, RZ, 0xc0, !PT ;  /* 0x0000004010107812 */ /* 0x000fe200078ec0ff */
[----:B------:R-:W4:Y:S01]  /*1770*/  LDCU.64 UR22, c[0x0][0x348] ;  /* 0x00006900ff1677ac */ /* 0x000f220008000a00 */
[----:B-1----:R-:W-:-:S02]  /*1780*/  UIADD3 UR8, UPT, UPT, UR13, 0x3f, URZ ;  /* 0x0000003f0d087890 */ /* 0x002fc4000fffe0ff */
[----:B------:R-:W-:Y:S02]  /*1790*/  USEL UR25, UR6, 0x2, UP1 ;  /* 0x0000000206197887 */ /* 0x000fe40008800000 */
[----:B------:R-:W-:Y:S01]  /*17a0*/  USHF.R.S32.HI UR15, URZ, 0x1f, UR8 ;  /* 0x0000001fff0f7899 */ /* 0x000fe20008011408 */
[----:B------:R-:W-:-:S03]  /*17b0*/  UMOV UR26, URZ ;  /* 0x000000ff001a7c82 */ /* 0x000fc60008000000 */
[----:B------:R-:W-:Y:S02]  /*17c0*/  ULEA.HI UR15, UR15, UR8, URZ, 0x6 ;  /* 0x000000080f0f7291 */ /* 0x000fe4000f8f30ff */
[----:B------:R-:W-:Y:S02]  /*17d0*/  UIADD3 UR8, UPT, UPT, UR13, -0x1, URZ ;  /* 0xffffffff0d087890 */ /* 0x000fe4000fffe0ff */
[----:B------:R-:W-:Y:S02]  /*17e0*/  USHF.R.S32.HI UR15, URZ, 0x6, UR15 ;  /* 0x00000006ff0f7899 */ /* 0x000fe4000801140f */
[----:B------:R-:W-:Y:S02]  /*17f0*/  UISETP.GE.U32.AND UP2, UPT, UR8, -0x7f, UPT ;  /* 0xffffff810800788c */ /* 0x000fe4000bf46070 */
[----:B------:R-:W-:Y:S02]  /*1800*/  UISETP.LT.U32.AND UP0, UPT, UR15, 0x4, UPT ;  /* 0x000000040f00788c */ /* 0x000fe4000bf01070 */
[----:B------:R-:W-:-:S02]  /*1810*/  UIADD3 UR13, UPT, UPT, UR13, 0x7e, URZ ;  /* 0x0000007e0d0d7890 */ /* 0x000fc4000fffe0ff */
[----:B------:R-:W-:-:S04]  /*1820*/  USEL UR14, UR15, 0x4, UP0 ;  /* 0x000000040f0e7887 */ /* 0x000fc80008000000 */
[----:B------:R-:W-:Y:S02]  /*1830*/  UIADD3 UR24, UPT, UPT, UR14, -0x1, URZ ;  /* 0xffffffff0e187890 */ /* 0x000fe4000fffe0ff */
[----:B------:R-:W-:Y:S02]  /*1840*/  @UP2 UIADD3 UR24, UPT, UPT, UR14, URZ, URZ ;  /* 0x000000ff0e182290 */ /* 0x000fe4000fffe0ff */
[----:B------:R-:W-:Y:S02]  /*1850*/  UIADD3 UR27, UPT, UPT, UR15, -UR14, URZ ;  /* 0x8000000e0f1b7290 */ /* 0x000fe4000fffe0ff */
[----:B------:R-:W-:Y:S02]  /*1860*/  UIADD3 UR21, UPT, UPT, UR24, 0x1, URZ ;  /* 0x0000000118157890 */ /* 0x000fe4000fffe0ff */
[----:B--2-4-:R-:W-:-:S12]  /*1870*/  UIADD3 UR24, UPT, UPT, -UR24, URZ, URZ ;  /* 0x000000ff18187290 */ /* 0x014fd8000fffe1ff */
.L_x_42:
[----:B------:R-:W-:Y:S01]  /*1880*/  UISETP.NE.AND UP0, UPT, UR37, URZ, UPT ;  /* 0x000000ff2500728c */ /* 0x000fe2000bf05270 */
[----:B------:R-:W1:Y:S08]  /*1890*/  S2UR UR37, SR_CgaCtaId ;  /* 0x00000000002579c3 */ /* 0x000e700000008800 */
[----:B------:R-:W-:Y:S05]  /*18a0*/  BRA.U UP0, `(.L_x_23) ;  /* 0x0000000100347547 */ /* 0x000fea000b800000 */
[----:B------:R-:W2:Y:S01]  /*18b0*/  S2R R2, SR_CgaCtaId ;  /* 0x0000000000027919 */ /* 0x000ea20000008800 */
[----:B------:R-:W-:-:S04]  /*18c0*/  MOV R3, 0x400 ;  /* 0x0000040000037802 */ /* 0x000fc80000000f00 */
[----:B--2---:R-:W-:Y:S02]  /*18d0*/  LEA R3, R2, R3, 0x18 ;  /* 0x0000000302037211 */ /* 0x004fe400078ec0ff */
[----:B------:R-:W-:-:S03]  /*18e0*/  SHF.L.U32 R2, R8, 0x1f, RZ ;  /* 0x0000001f08027819 */ /* 0x000fc600000006ff */
[----:B------:R-:W-:-:S04]  /*18f0*/  IMAD R3, R10, 0x8, R3 ;  /* 0x000000080a037824 */ /* 0x000fc800078e0203 */
[----:B------:R-:W2:Y:S02]  /*1900*/  SYNCS.PHASECHK.TRANS64.TRYWAIT P0, [R3+URZ+0x100], R2 ;  /* 0x00010002030075a7 */ /* 0x000ea400080011ff */
[----:B--2---:R-:W-:Y:S05]  /*1910*/  @!P0 BRA `(.L_x_24) ;  /* 0x0000007000148947 */ /* 0x004fea0003800000 */
.L_x_149:
[----:B------:R-:W-:Y:S01]  /*1920*/  VIADD R10, R10, 0x1 ;  /* 0x000000010a0a7836 */ /* 0x000fe20000000000 */
[----:B------:R2:W-:Y:S04]  /*1930*/  SYNCS.ARRIVE.TRANS64.A1T0 RZ, [R3+URZ+0xf0], RZ ;  /* 0x0000f0ff03ff79a7 */ /* 0x0005e800081000ff */
[----:B------:R-:W-:-:S04]  /*1940*/  ISETP.NE.AND P0, PT, R10, 0x2, PT ;  /* 0x000000020a00780c */ /* 0x000fc80003f05270 */
[----:B------:R-:W-:Y:S02]  /*1950*/  SEL R10, R10, RZ, P0 ;  /* 0x000000ff0a0a7207 */ /* 0x000fe40000000000 */
[----:B--2---:R-:W-:-:S04]  /*1960*/  SEL R3, RZ, 0x1, P0 ;  /* 0x00000001ff037807 */ /* 0x004fc80000000000 */
[----:B------:R-:W-:-:S07]  /*1970*/  LOP3.LUT R8, R8, R3, RZ, 0x3c, !PT ;  /* 0x0000000308087212 */ /* 0x000fce00078e3cff */
.L_x_23:
[----:B------:R-:W-:Y:S01]  /*1980*/  UMOV UR6, 0x400 ;  /* 0x0000040000067882 */ /* 0x000fe20000000000 */
[----:B------:R-:W-:Y:S01]  /*1990*/  LEA.HI R3, R21, R21, RZ, 0x1 ;  /* 0x0000001515037211 */ /* 0x000fe200078f08ff */
[----:B-1----:R-:W-:Y:S01]  /*19a0*/  ULEA UR6, UR37, UR6, 0x18 ;  /* 0x0000000625067291 */ /* 0x002fe2000f8ec0ff */
[----:B------:R-:W-:Y:S01]  /*19b0*/  SHF.L.U32 R2, R15, 0x1f, RZ ;  /* 0x0000001f0f027819 */ /* 0x000fe200000006ff */
[----:B------:R-:W-:Y:S01]  /*19c0*/  UISETP.GE.U32.AND UP0, UPT, UR13, 0x7f, UPT ;  /* 0x0000007f0d00788c */ /* 0x000fe2000bf06070 */
[C---:B------:R-:W-:Y:S01]  /*19d0*/  R2UR UR9, R16.reuse ;  /* 0x00000000100972ca */ /* 0x040fe200000e0000 */
[----:B------:R-:W-:Y:S01]  /*19e0*/  ULEA UR8, UR26, UR6, 0x3 ;  /* 0x000000061a087291 */ /* 0x000fe2000f8e18ff */
[----:B------:R-:W-:Y:S01]  /*19f0*/  IMAD.SHL.U32 R3, R3, 0x40, RZ ;  /* 0x0000004003037824 */ /* 0x000fe200078e00ff */
[----:B------:R-:W-:Y:S01]  /*1a00*/  R2UR UR10, R16 ;  /* 0x00000000100a72ca */ /* 0x000fe200000e0000 */
[----:B------:R-:W-:-:S03]  /*1a10*/  UMOV UR28, URZ ;  /* 0x000000ff001c7c82 */ /* 0x000fc60008000000 */
[----:B------:R-:W-:-:S03]  /*1a20*/  R2UR UR34, R3 ;  /* 0x00000000032272ca */ /* 0x000fc600000e0000 */
[----:B------:R1:W2:Y:S01]  /*1a30*/  SYNCS.PHASECHK.TRANS64.TRYWAIT P0, [UR8+0x20], R2 ;  /* 0x00002002ff0075a7 */ /* 0x0002a20008001108 */
[----:B------:R-:W-:-:S09]  /*1a40*/  R2UR UR8, R20 ;  /* 0x00000000140872ca */ /* 0x000fd200000e0000 */
[----:B------:R-:W-:-:S04]  /*1a50*/  ULOP3.LUT UR34, UR9, 0xffffff80, UR34, 0xf8, !UPT ;  /* 0xffffff8009227892 */ /* 0x000fc8000f8ef822 */
[----:B------:R-:W-:Y:S01]  /*1a60*/  ULEA UR10, UR8, UR10, 0x7 ;  /* 0x0000000a080a7291 */ /* 0x000fe2000f8e38ff */
[----:B------:R-:W-:Y:S11]  /*1a70*/  BRA.U !UP0, `(.L_x_25) ;  /* 0x0000000108cc7547 */ /* 0x000ff6000b800000 */
[----:B------:R-:W-:Y:S01]  /*1a80*/  UMOV UR16, UR24 ;  /* 0x0000001800107c82 */ /* 0x000fe20008000000 */
[----:B------:R-:W-:Y:S01]  /*1a90*/  UMOV UR20, UR26 ;  /* 0x0000001a00147c82 */ /* 0x000fe20008000000 */
[----:B------:R-:W-:Y:S01]  /*1aa0*/  UMOV UR35, URZ ;  /* 0x000000ff00237c82 */ /* 0x000fe20008000000 */
[----:B------:R-:W-:-:S05]  /*1ab0*/  UMOV UR11, UR5 ;  /* 0x00000005000b7c82 */ /* 0x000fca0008000000 */
.L_x_31:
[----:B------:R-:W-:Y:S01]  /*1ac0*/  ULEA UR33, UR20, UR6, 0x3 ;  /* 0x0000000614217291 */ /* 0x000fe2000f8e18ff */
[----:B------:R-:W-:Y:S01]  /*1ad0*/  @P5 MOV R3, 0x8000 ;  /* 0x0000800000035802 */ /* 0x000fe20000000f00 */
[----:B-12-4-:R-:W-:Y:S10]  /*1ae0*/  @P0 BRA `(.L_x_26) ;  /* 0x00000000000c0947 */ /* 0x016ff40003800000 */
[----:B------:R-:W-:-:S04]  /*1af0*/  SHF.L.U32 R5, R15, 0x1f, RZ ;  /* 0x0000001f0f057819 */ /* 0x000fc800000006ff */
[----:B------:R-:W2:Y:S02]  /*1b00*/  SYNCS.PHASECHK.TRANS64.TRYWAIT P0, [UR33+0x20], R5 ;  /* 0x00002005ff0075a7 */ /* 0x000ea40008001121 */
[----:B--2---:R-:W-:Y:S05]  /*1b10*/  @!P0 BRA `(.L_x_27) ;  /* 0x0000006c00a88947 */ /* 0x004fea0003800000 */
.L_x_26:
[----:B------:R2:W-:Y:S01]  /*1b20*/  @P5 SYNCS.ARRIVE.TRANS64 RZ, [UR33], R3 ;  /* 0x00000003ffff59a7 */ /* 0x0005e20008000021 */
[----:B------:R-:W-:Y:S02]  /*1b30*/  ULOP3.LUT UR8, UR25, 0x2, URZ, 0xfc, !UPT ;  /* 0x0000000219087892 */ /* 0x000fe4000f8efcff */
[----:B------:R-:W-:Y:S02]  /*1b40*/  UIADD3 UR16, UPT, UPT, UR16, 0x1, URZ ;  /* 0x0000000110107890 */ /* 0x000fe4000fffe0ff */
[----:B------:R-:W-:Y:S02]  /*1b50*/  UISETP.NE.AND UP0, UPT, UR8, 0x2, UPT ;  /* 0x000000020800788c */ /* 0x000fe4000bf05270 */
[----:B------:R-:W-:-:S07]  /*1b60*/  UISETP.NE.AND UP2, UPT, UR16, 0x1, UPT ;  /* 0x000000011000788c */ /* 0x000fce000bf45270 */
[----:B------:R-:W-:Y:S05]  /*1b70*/  BRA.U UP0, `(.L_x_28) ;  /* 0x0000000100047547 */ /* 0x000fea000b800000 */
[----:B------:R-:W-:Y:S05]  /*1b80*/  BPT.TRAP 0x1 ;  /* 0x000000040000795c */ /* 0x000fea0000300000 */
.L_x_28:
[----:B------:R-:W-:Y:S04]  /*1b90*/  BSSY.RECONVERGENT B0, `(.L_x_29) ;  /* 0x0000003000007945 */ /* 0x000fe80003800200 */
[----:B------:R-:W-:Y:S05]  /*1ba0*/  @!P4 BRA `(.L_x_30) ;  /* 0x000000000004c947 */ /* 0x000fea0003800000 */
[----:B------:R-:W-:Y:S05]  /*1bb0*/  BPT.TRAP 0x1 ;  /* 0x000000040000795c */ /* 0x000fea0000300000 */
.L_x_30:
[----:B------:R-:W-:Y:S05]  /*1bc0*/  BSYNC.RECONVERGENT B0 ;  /* 0x0000000000007941 */ /* 0x000fea0003800200 */
.L_x_29:
[----:B------:R-:W-:Y:S02]  /*1bd0*/  UIADD3 UR26, UPT, UPT, UR20, 0x1, URZ ;  /* 0x00000001141a7890 */ /* 0x000fe4000fffe0ff */
[----:B------:R-:W-:Y:S02]  /*1be0*/  ULEA UR32, UR20, UR6, 0xd ;  /* 0x0000000614207291 */ /* 0x000fe4000f8e68ff */
[----:B------:R-:W-:Y:S02]  /*1bf0*/  UISETP.NE.AND UP0, UPT, UR26, 0x4, UPT ;  /* 0x000000041a00788c */ /* 0x000fe4000bf05270 */
[----:B------:R-:W-:Y:S02]  /*1c00*/  UIADD3 UR38, UP1, UPT, UR22, 0x80, URZ ;  /* 0x0000008016267890 */ /* 0x000fe4000ff3e0ff */
[----:B------:R-:W-:Y:S02]  /*1c10*/  USEL UR9, URZ, 0x1, UP0 ;  /* 0x00000001ff097887 */ /* 0x000fe40008000000 */
[----:B------:R-:W-:-:S02]  /*1c20*/  USEL UR26, UR26, URZ, UP0 ;  /* 0x000000ff1a1a7287 */ /* 0x000fc40008000000 */
[----:B------:R-:W-:Y:S02]  /*1c30*/  UIADD3 UR30, UP0, UPT, UR22, 0x180, URZ ;  /* 0x00000180161e7890 */ /* 0x000fe4000ff1e0ff */
[----:B------:R-:W-:Y:S01]  /*1c40*/  ULEA UR8, UR26, UR6, 0x3 ;  /* 0x000000061a087291 */ /* 0x000fe2000f8e18ff */
[----:B------:R-:W-:Y:S01]  /*1c50*/  LOP3.LUT R15, R15, UR9, RZ, 0x3c, !PT ;  /* 0x000000090f0f7c12 */ /* 0x000fe2000f8e3cff */
[----:B------:R-:W-:Y:S02]  /*1c60*/  ULOP3.LUT UR33, UR33, 0xfefffff8, URZ, 0xc0, !UPT ;  /* 0xfefffff821217892 */ /* 0x000fe4000f8ec0ff */
[----:B------:R-:W-:Y:S01]  /*1c70*/  UIADD3.X UR39, UPT, UPT, URZ, UR23, URZ, UP1, !UPT ;  /* 0x00000017ff277290 */ /* 0x000fe20008ffe4ff */
[----:B-1----:R-:W-:Y:S01]  /*1c80*/  SHF.L.U32 R2, R15, 0x1f, RZ ;  /* 0x0000001f0f027819 */ /* 0x002fe200000006ff */
[----:B------:R-:W-:Y:S02]  /*1c90*/  UIADD3 UR32, UPT, UPT, UR32, 0x4300, URZ ;  /* 0x0000430020207890 */ /* 0x000fe4000fffe0ff */
[----:B------:R-:W-:Y:S01]  /*1ca0*/  UIADD3.X UR31, UPT, UPT, URZ, UR23, URZ, UP0, !UPT ;  /* 0x00000017ff1f7290 */ /* 0x000fe200087fe4ff */
[----:B------:R4:W1:Y:S01]  /*1cb0*/  SYNCS.PHASECHK.TRANS64.TRYWAIT P0, [UR8+0x20], R2 ;  /* 0x00002002ff0075a7 */ /* 0x0008620008001108 */
[----:B------:R-:W-:-:S02]  /*1cc0*/  ULEA UR8, UR20, UR7, 0xc ;  /* 0x0000000714087291 */ /* 0x000fc4000f8e60ff */
[----:B------:R-:W-:Y:S02]  /*1cd0*/  UPRMT UR17, URZ, 0x5410, UR4 ;  /* 0x00005410ff117896 */ /* 0x000fe40008000004 */
[----:B------:R-:W-:Y:S01]  /*1ce0*/  ULEA UR8, UR8, UR6, 0x1 ;  /* 0x0000000608087291 */ /* 0x000fe2000f8e08ff */
[----:B------:R-:W-:Y:S01]  /*1cf0*/  UMOV UR18, 0x0 ;  /* 0x0000000000127882 */ /* 0x000fe20000000000 */
[----:B------:R-:W-:Y:S02]  /*1d00*/  UMOV UR19, 0x10000000 ;  /* 0x1000000000137882 */ /* 0x000fe40000000000 */
[----:B------:R-:W-:Y:S01]  /*1d10*/  UIADD3 UR8, UPT, UPT, UR8, 0xc300, URZ ;  /* 0x0000c30008087890 */ /* 0x000fe2000fffe0ff */
[----:B------:R2:W-:Y:S01]  /*1d20*/  UTMALDG.3D.2CTA [UR32], [UR38], desc[UR18] ;  /* 0x00001220260075b4 */ /* 0x0005e20008211000 */
[----:B------:R-:W-:Y:S01]  /*1d30*/  UMOV UR12, UR36 ;  /* 0x00000024000c7c82 */ /* 0x000fe20008000000 */
[----:B------:R-:W-:Y:S01]  /*1d40*/  UMOV UR9, UR33 ;  /* 0x0000002100097c82 */ /* 0x000fe20008000000 */
[----:B------:R-:W-:Y:S01]  /*1d50*/  UMOV UR28, UR21 ;  /* 0x00000015001c7c82 */ /* 0x000fe20008000000 */
[----:B------:R-:W-:-:S04]  /*1d60*/  UMOV UR20, UR26 ;  /* 0x0000001a00147c82 */ /* 0x000fc80008000000 */
[----:B------:R3:W-:Y:S01]  /*1d70*/  UTMALDG.3D.MULTICAST.2CTA [UR8], [UR30], UR17, desc[UR18] ;  /* 0x000012081e0073b4 */ /* 0x0007e20008211811 */
[----:B--2---:R-:W-:Y:S02]  /*1d80*/  UIADD3 UR35, UPT, UPT, UR35, 0x40, URZ ;  /* 0x0000004023237890 */ /* 0x004fe4000fffe0ff */
[----:B---3--:R-:W-:Y:S01]  /*1d90*/  UIADD3 UR11, UPT, UPT, UR11, 0x40, URZ ;  /* 0x000000400b0b7890 */ /* 0x008fe2000fffe0ff */
[----:B------:R-:W-:Y:S11]  /*1da0*/  BRA.U UP2, `(.L_x_31) ;  /* 0xfffffffd02447547 */ /* 0x000ff6000b83ffff */
.L_x_25:
[----:B------:R-:W-:Y:S01]  /*1db0*/  ULEA UR8, UR26, UR6, 0x3 ;  /* 0x000000061a087291 */ /* 0x000fe2000f8e18ff */
[----:B-1--4-:R-:W-:Y:S01]  /*1dc0*/  SHF.L.U32 R2, R15, 0x1f, RZ ;  /* 0x0000001f0f027819 */ /* 0x012fe200000006ff */
[----:B------:R-:W-:Y:S01]  /*1dd0*/  @!P1 SYNCS.ARRIVE.TRANS64.A1T0 RZ, [UR6+0x88], RZ ;  /* 0x000088ffffff99a7 */ /* 0x000fe20008100006 */
[----:B------:R-:W-:-:S06]  /*1de0*/  UISETP.GT.AND UP0, UPT, UR15, UR14, UPT ;  /* 0x0000000e0f00728c */ /* 0x000fcc000bf04270 */
[----:B--2---:R1:W2:Y:S03]  /*1df0*/  SYNCS.PHASECHK.TRANS64.TRYWAIT P0, [UR8+0x20], R2 ;  /* 0x00002002ff0075a7 */ /* 0x0042a60008001108 */
[----:B------:R-:W-:Y:S05]  /*1e00*/  BRA.U !UP0, `(.L_x_32) ;  /* 0x0000000108c87547 */ /* 0x000fea000b800000 */
[----:B------:R-:W-:Y:S01]  /*1e10*/  UIADD3 UR30, UPT, UPT, UR27, UR28, URZ ;  /* 0x0000001c1b1e7290 */ /* 0x000fe2000fffe0ff */
[----:B------:R-:W-:-:S11]  /*1e20*/  UMOV UR31, UR26 ;  /* 0x0000001a001f7c82 */ /* 0x000fd60008000000 */
.L_x_38:
[----:B------:R-:W-:Y:S01]  /*1e30*/  ULEA UR17, UR31, UR6, 0x3 ;  /* 0x000000061f117291 */ /* 0x000fe2000f8e18ff */
[----:B--2---:R-:W-:Y:S01]  /*1e40*/  @P5 MOV R3, 0x8000 ;  /* 0x0000800000035802 */ /* 0x004fe20000000f00 */
[----:B-12---:R-:W-:Y:S10]  /*1e50*/  @P0 BRA `(.L_x_33) ;  /* 0x00000000000c0947 */ /* 0x006ff40003800000 */
[----:B------:R-:W-:-:S04]  /*1e60*/  SHF.L.U32 R5, R15, 0x1f, RZ ;  /* 0x0000001f0f057819 */ /* 0x000fc800000006ff */
[----:B------:R-:W2:Y:S02]  /*1e70*/  SYNCS.PHASECHK.TRANS64.TRYWAIT P0, [UR17+0x20], R5 ;  /* 0x00002005ff0075a7 */ /* 0x000ea40008001111 */
[----:B--2---:R-:W-:Y:S05]  /*1e80*/  @!P0 BRA `(.L_x_34) ;  /* 0x0000006800e48947 */ /* 0x004fea0003800000 */
.L_x_33:
[----:B------:R2:W-:Y:S01]  /*1e90*/  @P5 SYNCS.ARRIVE.TRANS64 RZ, [UR17], R3 ;  /* 0x00000003ffff59a7 */ /* 0x0005e20008000011 */
[----:B------:R-:W-:-:S04]  /*1ea0*/  ULOP3.LUT UR8, UR25, 0x2, URZ, 0xfc, !UPT ;  /* 0x0000000219087892 */ /* 0x000fc8000f8efcff */
[----:B------:R-:W-:-:S09]  /*1eb0*/  UISETP.NE.AND UP0, UPT, UR8, 0x2, UPT ;  /* 0x000000020800788c */ /* 0x000fd2000bf05270 */
[----:B------:R-:W-:Y:S05]  /*1ec0*/  BRA.U UP0, `(.L_x_35) ;  /* 0x0000000100047547 */ /* 0x000fea000b800000 */
[----:B------:R-:W-:Y:S05]  /*1ed0*/  BPT.TRAP 0x1 ;  /* 0x000000040000795c */ /* 0x000fea0000300000 */
.L_x_35:
[----:B------:R-:W-:Y:S04]  /*1ee0*/  BSSY.RECONVERGENT B0, `(.L_x_36) ;  /* 0x0000003000007945 */ /* 0x000fe80003800200 */
[----:B------:R-:W-:Y:S05]  /*1ef0*/  @!P4 BRA `(.L_x_37) ;  /* 0x000000000004c947 */ /* 0x000fea0003800000 */
[----:B------:R-:W-:Y:S05]  /*1f00*/  BPT.TRAP 0x1 ;  /* 0x000000040000795c */ /* 0x000fea0000300000 */
.L_x_37:
[----:B------:R-:W-:Y:S05]  /*1f10*/  BSYNC.RECONVERGENT B0 ;  /* 0x0000000000007941 */ /* 0x000fea0003800200 */
.L_x_36:
        /* <DEDUP_REMOVED lines=9> */
[----:B------:R-:W-:Y:S02]  /*1fb0*/  USHF.L.U32 UR19, UR28, 0x6, URZ ;  /* 0x000000061c137899 */ /* 0x000fe400080006ff */
[----:B------:R-:W-:Y:S01]  /*1fc0*/  ULOP3.LUT UR17, UR17, 0xfefffff8, URZ, 0xc0, !UPT ;  /* 0xfefffff811117892 */ /* 0x000fe2000f8ec0ff */
[----:B-1----:R-:W-:Y:S01]  /*1fd0*/  SHF.L.U32 R2, R15, 0x1f, RZ ;  /* 0x0000001f0f027819 */ /* 0x002fe200000006ff */
[----:B------:R-:W-:Y:S02]  /*1fe0*/  UIADD3.X UR41, UPT, UPT, URZ, UR23, URZ, UP1, !UPT ;  /* 0x00000017ff297290 */ /* 0x000fe40008ffe4ff */
[----:B------:R-:W-:Y:S01]  /*1ff0*/  UIADD3 UR16, UPT, UPT, UR16, 0x4300, URZ ;  /* 0x0000430010107890 */ /* 0x000fe2000fffe0ff */
[----:B------:R4:W1:Y:S01]  /*2000*/  SYNCS.PHASECHK.TRANS64.TRYWAIT P0, [UR8+0x20], R2 ;  /* 0x00002002ff0075a7 */ /* 0x0008620008001108 */
[----:B------:R-:W-:-:S02]  /*2010*/  ULEA UR8, UR31, UR7, 0xc ;  /* 0x000000071f087291 */ /* 0x000fc4000f8e60ff */
[----:B------:R-:W-:Y:S02]  /*2020*/  UIADD3 UR11, UPT, UPT, UR5, UR19, URZ ;  /* 0x00000013050b7290 */ /* 0x000fe4000fffe0ff */
[----:B------:R-:W-:Y:S02]  /*2030*/  ULEA UR8, UR8, UR6, 0x1 ;  /* 0x0000000608087291 */ /* 0x000fe4000f8e08ff */
[----:B------:R-:W-:Y:S02]  /*2040*/  UPRMT UR29, URZ, 0x5410, UR4 ;  /* 0x00005410ff1d7896 */ /* 0x000fe40008000004 */
[----:B------:R-:W-:Y:S02]  /*2050*/  UIADD3 UR8, UPT, UPT, UR8, 0xc300, URZ ;  /* 0x0000c30008087890 */ /* 0x000fe4000fffe0ff */
[----:B------:R-:W-:Y:S01]  /*2060*/  UIADD3.X UR39, UPT, UPT, URZ, UR23, URZ, UP0, !UPT ;  /* 0x00000017ff277290 */ /* 0x000fe200087fe4ff */
[----:B------:R-:W-:Y:S01]  /*2070*/  UMOV UR32, 0x0 ;  /* 0x0000000000207882 */ /* 0x000fe20000000000 */
[----:B------:R-:W-:Y:S01]  /*2080*/  UMOV UR33, 0x10000000 ;  /* 0x1000000000217882 */ /* 0x000fe20000000000 */
[----:B------:R-:W-:Y:S01]  /*2090*/  UMOV UR18, UR34 ;  /* 0x0000002200127c82 */ /* 0x000fe20008000000 */
[----:B------:R-:W-:Y:S01]  /*20a0*/  UMOV UR20, UR36 ;  /* 0x0000002400147c82 */ /* 0x000fe20008000000 */
[----:B------:R-:W-:Y:S01]  /*20b0*/  UMOV UR12, UR36 ;  /* 0x00000024000c7c82 */ /* 0x000fe20008000000 */
[----:B------:R-:W-:Y:S01]  /*20c0*/  UMOV UR9, UR17 ;  /* 0x0000001100097c82 */ /* 0x000fe20008000000 */
[----:B------:R4:W-:Y:S01]  /*20d0*/  UTMALDG.3D.2CTA [UR16], [UR40], desc[UR32] ;  /* 0x00002010280075b4 */ /* 0x0009e20008211000 */
[----:B------:R-:W-:Y:S01]  /*20e0*/  UIADD3 UR28, UPT, UPT, UR28, 0x1, URZ ;  /* 0x000000011c1c7890 */ /* 0x000fe2000fffe0ff */
[----:B------:R-:W-:-:S03]  /*20f0*/  UMOV UR31, UR26 ;  /* 0x0000001a001f7c82 */ /* 0x000fc60008000000 */
[----:B------:R-:W-:Y:S01]  /*2100*/  UISETP.NE.AND UP0, UPT, UR28, UR30, UPT ;  /* 0x0000001e1c00728c */ /* 0x000fe2000bf05270 */
[----:B------:R4:W-:Y:S08]  /*2110*/  UTMALDG.3D.MULTICAST.2CTA [UR8], [UR38], UR29, desc[UR32] ;  /* 0x00002008260073b4 */ /* 0x0009f0000821181d */
[----:B----4-:R-:W-:Y:S05]  /*2120*/  BRA.U UP0, `(.L_x_38) ;  /* 0xfffffffd00407547 */ /* 0x010fea000b83ffff */
.L_x_32:
[----:B-1----:R-:W-:Y:S01]  /*2130*/  LEA R2, R14, UR6, 0x3 ;  /* 0x000000060e027c11 */ /* 0x002fe2000f8e18ff */
[----:B------:R-:W-:Y:S01]  /*2140*/  NOP ;  /* 0x0000000000007918 */ /* 0x000fe20000000000 */
[----:B--2---:R-:W-:Y:S02]  /*2150*/  SHF.L.U32 R3, R12, 0x1f, RZ ;  /* 0x0000001f0c037819 */ /* 0x004fe400000006ff */
[----:B------:R-:W-:Y:S02]  /*2160*/  LEA R4, R14, UR6, 0x4 ;  /* 0x000000060e047c11 */ /* 0x000fe4000f8e20ff */
[----:B------:R-:W1:Y:S02]  /*2170*/  SYNCS.PHASECHK.TRANS64.TRYWAIT P0, [R2+URZ+0x90], R3 ;  /* 0x00009003020075a7 */ /* 0x000e6400080011ff */
[----:B-1----:R-:W-:Y:S05]  /*2180*/  @!P0 BRA `(.L_x_39) ;  /* 0x00000068003c8947 */ /* 0x002fea0003800000 */
.L_x_152:
[----:B------:R-:W2:Y:S01]  /*2190*/  LDS.128 R4, [R4+0x120] ;  /* 0x0001200004047984 */ /* 0x000ea20000000c00 */
[----:B------:R-:W-:Y:S01]  /*21a0*/  ISETP.GE.AND P0, PT, R26, 0x1, PT ;  /* 0x000000011a00780c */ /* 0x000fe20003f06270 */
[----:B-1----:R-:W-:Y:S01]  /*21b0*/  VIADD R2, R2, 0xa0 ;  /* 0x000000a002027836 */ /* 0x002fe20000000000 */
[----:B------:R-:W-:Y:S01]  /*21c0*/  @!PT LDS RZ, [RZ] ;  /* 0x00000000fffff984 */ /* 0x000fe20000000800 */
[----:B------:R-:W-:Y:S01]  /*21d0*/  @!PT LDS RZ, [RZ] ;  /* 0x00000000fffff984 */ /* 0x000fe20000000800 */
[----:B------:R-:W-:Y:S01]  /*21e0*/  @!PT LDS RZ, [RZ] ;  /* 0x00000000fffff984 */ /* 0x000fe20000000800 */
[----:B------:R-:W-:Y:S01]  /*21f0*/  @!PT LDS RZ, [RZ] ;  /* 0x00000000fffff984 */ /* 0x000fe20000000800 */
[----:B------:R1:W-:Y:S06]  /*2200*/  MEMBAR.ALL.CTA ;  /* 0x0000000000007992 */ /* 0x0003ec0000008000 */
[----:B-1----:R-:W1:Y:S01]  /*2210*/  FENCE.VIEW.ASYNC.S ;  /* 0x00000000000073c6 */ /* 0x002e620000000000 */
[----:B------:R-:W-:-:S04]  /*2220*/  PRMT R2, RZ, 0x654, R2 ;  /* 0x00000654ff027816 */ /* 0x000fc80000000002 */
[----:B-1----:R1:W-:Y:S01]  /*2230*/  SYNCS.ARRIVE.TRANS64.RED.A1T0 RZ, [R2+URZ], RZ ;  /* 0x000000ff02ff79a7 */ /* 0x0023e200081004ff */
[----:B--2---:R-:W-:-:S13]  /*2240*/  LOP3.LUT P2, RZ, R6, 0x1, RZ, 0xc0, !PT ;  /* 0x0000000106ff7812 */ /* 0x004fda000784c0ff */
[----:B------:R-:W-:Y:S01]  /*2250*/  @P2 SHF.R.U32.HI R3, RZ, 0x10, R5 ;  /* 0x00000010ff032819 */ /* 0x000fe20000011605 */
[----:B------:R-:W-:Y:S01]  /*2260*/  VOTEU.ANY UP0, P2 ;  /* 0x0000000000ff7886 */ /* 0x000fe20001000100 */
[----:B------:R-:W-:Y:S02]  /*2270*/  @P2 MOV R13, R4 ;  /* 0x00000004000d2202 */ /* 0x000fe40000000f00 */
[----:B------:R-:W-:Y:S02]  /*2280*/  @P2 R2UR.BROADCAST UR8, R3 ;  /* 0x00000000030822ca */ /* 0x000fe400008e0000 */
[----:B------:R-:W-:-:S11]  /*2290*/  @P2 LOP3.LUT R11, R5, 0xffff, RZ, 0xc0, !PT ;  /* 0x0000ffff050b2812 */ /* 0x000fd600078ec0ff */
[----:B------:R-:W-:Y:S01]  /*22a0*/  @UP0 UMOV UR36, UR8 ;  /* 0x0000000800240c82 */ /* 0x000fe20008000000 */
[----:B-1----:R-:W-:Y:S05]  /*22b0*/  @!P0 BRA `(.L_x_40) ;  /* 0x0000000000b88947 */ /* 0x002fea0003800000 */
[----:B------:R-:W3:Y:S01]  /*22c0*/  LDC.64 R4, c[0x0][0xb18] ;  /* 0x0002c600ff047b82 */ /* 0x000ee20000000a00 */
[----:B------:R-:W-:-:S07]  /*22d0*/  ISETP.NE.AND P3, PT, R26, 0x1, PT ;  /* 0x000000011a00780c */ /* 0x000fce0003f65270 */
[----:B------:R-:W1:Y:S08]  /*22e0*/  LDC.64 R6, c[0x0][0xb10] ;  /* 0x0002c400ff067b82 */ /* 0x000e700000000a00 */
[----:B------:R-:W2:Y:S08]  /*22f0*/  LDC R17, c[0x0][0xb20] ;  /* 0x0002c800ff117b82 */ /* 0x000eb00000000800 */
[----:B------:R-:W4:Y:S01]  /*2300*/  LDC R18, c[0x0][0xb0c] ;  /* 0x0002c300ff127b82 */ /* 0x000f220000000800 */
[----:B---3--:R-:W-:Y:S01]  /*2310*/  IMAD.HI.U32 R22, R0, R5, RZ ;  /* 0x0000000500167227 */ /* 0x008fe200078e00ff */
[----:B------:R-:W-:-:S06]  /*2320*/  ISETP.NE.AND P0, PT, R4, 0x1, PT ;  /* 0x000000010400780c */ /* 0x000fcc0003f05270 */
[----:B------:R-:W3:Y:S01]  /*2330*/  LDC.64 R2, c[0x0][0xb28] ;  /* 0x0002ca00ff027b82 */ /* 0x000ee20000000a00 */
[----:B-1----:R-:W-:-:S04]  /*2340*/  IMAD.HI.U32 R20, R9, R6, RZ ;  /* 0x0000000609147227 */ /* 0x002fc800078e00ff */
[----:B------:R-:W-:Y:S01]  /*2350*/  IMAD.HI.U32 R24, R13, R6, RZ ;  /* 0x000000060d187227 */ /* 0x000fe200078e00ff */
[----:B------:R-:W-:Y:S02]  /*2360*/  SHF.R.U32.HI R20, RZ, R7, R20 ;  /* 0x00000007ff147219 */ /* 0x000fe40000011614 */
[----:B--2---:R-:W-:Y:S01]  /*2370*/  SHF.R.U32.HI R19, RZ, R17, R22 ;  /* 0x00000011ff137219 */ /* 0x004fe20000011616 */
[----:B------:R-:W-:Y:S01]  /*2380*/  IMAD.HI.U32 R22, R11, R5, RZ ;  /* 0x000000050b167227 */ /* 0x000fe200078e00ff */
[----:B------:R-:W-:Y:S02]  /*2390*/  SHF.R.U32.HI R24, RZ, R7, R24 ;  /* 0x00000007ff187219 */ /* 0x000fe40000011618 */
[----:B------:R-:W-:Y:S02]  /*23a0*/  SEL R19, R0, R19, !P0 ;  /* 0x0000001300137207 */ /* 0x000fe40004000000 */
[----:B------:R-:W-:Y:S02]  /*23b0*/  SHF.R.U32.HI R22, RZ, R17, R22 ;  /* 0x00000011ff167219 */ /* 0x000fe40000011616 */
[----:B----4-:R-:W-:-:S02]  /*23c0*/  ISETP.NE.AND P1, PT, R18, 0x1, PT ;  /* 0x000000011200780c */ /* 0x010fc40003f25270 */
[----:B------:R-:W-:Y:S02]  /*23d0*/  SEL R5, R11, R22, !P0 ;  /* 0x000000160b057207 */ /* 0x000fe40004000000 */
[----:B------:R-:W-:Y:S02]  /*23e0*/  SEL R21, R9, R20, !P1 ;  /* 0x0000001409157207 */ /* 0x000fe40004800000 */
[----:B------:R-:W-:Y:S01]  /*23f0*/  SEL R7, R13, R24, !P1 ;  /* 0x000000180d077207 */ /* 0x000fe20004800000 */
[----:B---3--:R-:W-:Y:S01]  /*2400*/  IMAD.HI.U32 R20, R19, R2, RZ ;  /* 0x0000000213147227 */ /* 0x008fe200078e00ff */
[----:B------:R-:W-:-:S03]  /*2410*/  IADD3 R17, PT, PT, -R5, RZ, RZ ;  /* 0x000000ff05117210 */ /* 0x000fc60007ffe1ff */
        /* <DEDUP_REMOVED lines=11> */
[----:B------:R-:W-:-:S04]  /*24d0*/  @!P0 IMAD.HI.U32 R20, R7, R2, RZ ;  /* 0x0000000207148227 */ /* 0x000fc800078e00ff */
[----:B------:R-:W-:Y:S01]  /*24e0*/  IMAD.MOV R2, RZ, RZ, -R6 ;  /* 0x000000ffff027224 */ /* 0x000fe200078e0a06 */
[----:B------:R-:W-:-:S03]  /*24f0*/  @!P0 SHF.R.U32.HI R20, RZ, R3, R20 ;  /* 0x00000003ff148219 */ /* 0x000fc60000011614 */
[----:B------:R-:W-:Y:S01]  /*2500*/  IMAD R2, R26, R2, R5 ;  /* 0x000000021a027224 */ /* 0x000fe200078e0205 */
        /* <DEDUP_REMOVED lines=9> */
.L_x_40:
[----:B------:R-:W1:Y:S02]  /*25a0*/  LDCU UR8, c[0x0][0xb30] ;  /* 0x00016600ff0877ac */ /* 0x000e640008000800 */
[----:B-1----:R-:W-:-:S09]  /*25b0*/  UISETP.NE.AND UP0, UPT, UR8, 0x1, UPT ;  /* 0x000000010800788c */ /* 0x002fd2000bf05270 */
[----:B------:R-:W-:Y:S05]  /*25c0*/  BRA.U UP0, `(.L_x_41) ;  /* 0x0000000100407547 */ /* 0x000fea000b800000 */
[----:B------:R-:W1:Y:S08]  /*25d0*/  LDC.64 R4, c[0x0][0xb10] ;  /* 0x0002c400ff047b82 */ /* 0x000e700000000a00 */
[----:B------:R-:W2:Y:S08]  /*25e0*/  LDC.64 R2, c[0x0][0xb18] ;  /* 0x0002c600ff027b82 */ /* 0x000eb00000000a00 */
[----:B------:R-:W4:Y:S08]  /*25f0*/  LDC R6, c[0x0][0xb20] ;  /* 0x0002c800ff067b82 */ /* 0x000f300000000800 */
[----:B------:R-:W3:Y:S01]  /*2600*/  LDC R18, c[0x0][0xb0c] ;  /* 0x0002c300ff127b82 */ /* 0x000ee20000000800 */
[----:B-1----:R-:W-:-:S05]  /*2610*/  IMAD.HI.U32 R4, R13, R4, RZ ;  /* 0x000000040d047227 */ /* 0x002fca00078e00ff */
[----:B------:R-:W-:Y:S01]  /*2620*/  SHF.R.U32.HI R4, RZ, R5, R4 ;  /* 0x00000005ff047219 */ /* 0x000fe20000011604 */
[----:B--2---:R-:W-:Y:S01]  /*2630*/  IMAD.HI.U32 R3, R11, R3, RZ ;  /* 0x000000030b037227 */ /* 0x004fe200078e00ff */
[----:B------:R-:W-:-:S04]  /*2640*/  ISETP.NE.AND P0, PT, R2, 0x1, PT ;  /* 0x000000010200780c */ /* 0x000fc80003f05270 */
[----:B----4-:R-:W-:-:S04]  /*2650*/  SHF.R.U32.HI R6, RZ, R6, R3 ;  /* 0x00000006ff067219 */ /* 0x010fc80000011603 */
[----:B------:R-:W-:Y:S02]  /*2660*/  SEL R3, R11, R6, !P0 ;  /* 0x000000060b037207 */ /* 0x000fe40004000000 */
[----:B---3--:R-:W-:-:S04]  /*2670*/  ISETP.NE.AND P1, PT, R18, 0x1, PT ;  /* 0x000000011200780c */ /* 0x008fc80003f25270 */
[----:B------:R-:W-:-:S05]  /*2680*/  SEL R4, R13, R4, !P1 ;  /* 0x000000040d047207 */ /* 0x000fca0004800000 */
[----:B------:R-:W-:Y:S02]  /*2690*/  IMAD.IADD R5, R3, 0x1, -R4 ;  /* 0x0000000103057824 */ /* 0x000fe400078e0a04 */
[----:B------:R-:W-:Y:S02]  /*26a0*/  IMAD.IADD R3, R4, 0x1, -R3 ;  /* 0x0000000104037824 */ /* 0x000fe400078e0a03 */
[----:B------:R-:W-:Y:S02]  /*26b0*/  IMAD R13, R5, R18, R13 ;  /* 0x00000012050d7224 */ /* 0x000fe400078e020d */
[----:B------:R-:W-:-:S07]  /*26c0*/  IMAD R11, R3, R2, R11 ;  /* 0x00000002030b7224 */ /* 0x000fce00078e020b */
.L_x_41:
[----:B------:R-:W-:Y:S01]  /*26d0*/  VIADD R14, R14, 0x1 ;  /* 0x000000010e0e7836 */ /* 0x000fe20000000000 */
[----:B------:R-:W-:Y:S01]  /*26e0*/  PLOP3.LUT P1, PT, PT, PT, PT, 0x80, 0x8 ;  /* 0x000000000008781c */ /* 0x000fe20003f2f070 */
[----:B------:R-:W-:Y:S02]  /*26f0*/  IMAD.IADD R21, R13, 0x1, R60 ;  /* 0x000000010d157824 */ /* 0x000fe400078e023c */
[----:B------:R-:W-:Y:S01]  /*2700*/  IMAD.IADD R20, R11, 0x1, R58 ;  /* 0x000000010b147824 */ /* 0x000fe200078e023a */
[----:B------:R-:W-:-:S04]  /*2710*/  ISETP.NE.AND P0, PT, R14, 0x2, PT ;  /* 0x000000020e00780c */ /* 0x000fc80003f05270 */
[----:B------:R-:W-:Y:S02]  /*2720*/  SEL R3, RZ, 0x1, P0 ;  /* 0x00000001ff037807 */ /* 0x000fe40000000000 */
[----:B------:R-:W-:Y:S02]  /*2730*/  SEL R14, R14, RZ, P0 ;  /* 0x000000ff0e0e7207 */ /* 0x000fe40000000000 */
[----:B------:R-:W-:Y:S01]  /*2740*/  LOP3.LUT R12, R12, R3, RZ, 0x3c, !PT ;  /* 0x000000030c0c7212 */ /* 0x000fe200078e3cff */
[----:B------:R-:W-:Y:S06]  /*2750*/  @P2 BRA `(.L_x_42) ;  /* 0xfffffff000482947 */ /* 0x000fec000383ffff */
[----:B------:R-:W-:Y:S01]  /*2760*/  UIADD3 UR6, UPT, UPT, UR6, 0x20, URZ ;  /* 0x0000002006067890 */ /* 0x000fe2000fffe0ff */
[----:B------:R-:W-:-:S03]  /*2770*/  SHF.L.U32 R3, R15, 0x1f, RZ ;  /* 0x0000001f0f037819 */ /* 0x000fc600000006ff */
[----:B------:R-:W-:-:S09]  /*2780*/  ULEA UR4, UR26, UR6, 0x3 ;  /* 0x000000061a047291 */ /* 0x000fd2000f8e18ff */
[----:B------:R-:W1:Y:S02]  /*2790*/  SYNCS.PHASECHK.TRANS64.TRYWAIT P0, [UR4], R3 ;  /* 0x00000003ff0075a7 */ /* 0x000e640008001104 */
[----:B-1----:R-:W-:Y:S05]  /*27a0*/  @!P0 BRA `(.L_x_43) ;  /* 0x0000006000c88947 */ /* 0x002fea0003800000 */
.L_x_154:
[----:B------:R-:W-:-:S04]  /*27b0*/  UIADD3 UR5, UPT, UPT, UR26, 0x1, URZ ;  /* 0x000000011a057890 */ /* 0x000fc8000fffe0ff */
[----:B------:R-:W-:-:S04]  /*27c0*/  UISETP.NE.AND UP0, UPT, UR5, 0x4, UPT ;  /* 0x000000040500788c */ /* 0x000fc8000bf05270 */
[----:B------:R-:W-:Y:S02]  /*27d0*/  USEL UR7, URZ, 0x1, UP0 ;  /* 0x00000001ff077887 */ /* 0x000fe40008000000 */
[----:B------:R-:W-:-:S04]  /*27e0*/  USEL UR5, UR5, URZ, UP0 ;  /* 0x000000ff05057287 */ /* 0x000fc80008000000 */
[----:B------:R-:W-:Y:S01]  /*27f0*/  ULEA UR4, UR5, UR6, 0x3 ;  /* 0x0000000605047291 */ /* 0x000fe2000f8e18ff */
[----:B------:R-:W-:-:S04]  /*2800*/  LOP3.LUT R2, R15, UR7, RZ, 0x3c, !PT ;  /* 0x000000070f027c12 */ /* 0x000fc8000f8e3cff */
[----:B-1----:R-:W-:-:S04]  /*2810*/  SHF.L.U32 R3, R2, 0x1f, RZ ;  /* 0x0000001f02037819 */ /* 0x002fc800000006ff */
[----:B------:R-:W1:Y:S02]  /*2820*/  SYNCS.PHASECHK.TRANS64.TRYWAIT P0, [UR4], R3 ;  /* 0x00000003ff0075a7 */ /* 0x000e640008001104 */
[----:B-1----:R-:W-:Y:S05]  /*2830*/  @!P0 BRA `(.L_x_44) ;  /* 0x0000006000bc8947 */ /* 0x002fea0003800000 */
.L_x_156:
        /* <DEDUP_REMOVED lines=9> */
.L_x_158:
[----:B------:R-:W-:-:S04]  /*28d0*/  UIADD3 UR5, UPT, UPT, UR5, 0x1, URZ ;  /* 0x0000000105057890 */ /* 0x000fc8000fffe0ff */
[----:B------:R-:W-:-:S04]  /*28e0*/  UISETP.NE.AND UP0, UPT, UR5, 0x4, UPT ;  /* 0x000000040500788c */ /* 0x000fc8000bf05270 */
[----:B------:R-:W-:Y:S02]  /*28f0*/  USEL UR4, URZ, 0x1, UP0 ;  /* 0x00000001ff047887 */ /* 0x000fe40008000000 */
[----:B------:R-:W-:-:S04]  /*2900*/  USEL UR5, UR5, URZ, UP0 ;  /* 0x000000ff05057287 */ /* 0x000fc80008000000 */
[----:B------:R-:W-:Y:S01]  /*2910*/  ULEA UR5, UR5, UR6, 0x3 ;  /* 0x0000000605057291 */ /* 0x000fe2000f8e18ff */
[----:B-1----:R-:W-:-:S04]  /*2920*/  LOP3.LUT R3, R2, UR4, RZ, 0x3c, !PT ;  /* 0x0000000402037c12 */ /* 0x002fc8000f8e3cff */
[----:B------:R-:W-:Y:S01]  /*2930*/  SHF.L.U32 R3, R3, 0x1f, RZ ;  /* 0x0000001f03037819 */ /* 0x000fe200000006ff */
[----:B---3--:R-:W-:-:S07]  /*2940*/  IMAD.U32 R0, RZ, RZ, UR5 ;  /* 0x00000005ff007e24 */ /* 0x008fce000f8e00ff */
.L_x_46:
[----:B-1----:R1:W2:Y:S02]  /*2950*/  SYNCS.PHASECHK.TRANS64.TRYWAIT P0, [R0+URZ], R3 ;  /* 0x00000003000075a7 */ /* 0x0022a400080011ff */
[----:B--2---:R-:W-:Y:S05]  /*2960*/  @!P0 NANOSLEEP.SYNCS 0x989680 ;  /* 0x009896800000895d */ /* 0x004fea0003900000 */
[----:B------:R-:W2:Y:S02]  /*2970*/  @!P0 SYNCS.PHASECHK.TRANS64 P0, [R0+URZ], R3 ;  /* 0x00000003000085a7 */ /* 0x000ea400080010ff */
[----:B--2---:R-:W-:Y:S05]  /*2980*/  @P0 EXIT ;  /* 0x000000000000094d */ /* 0x004fea0003800000 */
[----:B------:R-:W-:Y:S05]  /*2990*/  BRA `(.L_x_46) ;  /* 0xfffffffc00ec7947 */ /* 0x000fea000383ffff */
.L_x_22:
[----:B------:R-:W-:-:S04]  /*29a0*/  UISETP.NE.AND UP0, UPT, UR37, URZ, UPT ;  /* 0x000000ff2500728c */ /* 0x000fc8000bf05270 */
[----:B------:R-:W-:-:S09]  /*29b0*/  UISETP.NE.OR UP0, UPT, UR10, 0x1, UP0 ;  /* 0x000000010a00788c */ /* 0x000fd20008705670 */
[----:B------:R-:W-:Y:S05]  /*29c0*/  BRA.U UP0, `(.L_x_47) ;  /* 0x00000005004c7547 */ /* 0x000fea000b800000 */
[----:B------:R-:W-:Y:S01]  /*29d0*/  HFMA2 R11, -RZ, RZ, 0, 0 ;  /* 0x00000000ff0b7431 */ /* 0x000fe200000001ff */
[----:B------:R-:W-:Y:S01]  /*29e0*/  ISETP.GE.U32.AND P2, PT, R10, 0x4, PT ;  /* 0x000000040a00780c */ /* 0x000fe20003f46070 */
[----:B------:R-:W-:Y:S01]  /*29f0*/  IMAD.MOV.U32 R12, RZ, RZ, 0x1 ;  /* 0x00000001ff0c7424 */ /* 0x000fe200078e00ff */
[----:B------:R-:W-:Y:S01]  /*2a00*/  CS2R R8, SRZ ;  /* 0x0000000000087805 */ /* 0x000fe2000001ff00 */
[----:B------:R-:W-:Y:S01]  /*2a10*/  IMAD.MOV.U32 R3, RZ, RZ, RZ ;  /* 0x000000ffff037224 */ /* 0x000fe200078e00ff */
[----:B------:R-:W-:Y:S01]  /*2a20*/  UMOV UR4, 0x400 ;  /* 0x0000040000047882 */ /* 0x000fe20000000000 */
[----:B------:R-:W-:Y:S01]  /*2a30*/  UMOV UR6, URZ ;  /* 0x000000ff00067c82 */ /* 0x000fe20008000000 */
[----:B------:R-:W-:-:S12]  /*2a40*/  ULEA UR37, UR37, UR4, 0x18 ;  /* 0x0000000425257291 */ /* 0x000fd8000f8ec0ff */
.L_x_51:
[----:B------:R-:W-:Y:S02]  /*2a50*/  LEA R0, R3, UR37, 0x3 ;  /* 0x0000002503007c11 */ /* 0x000fe4000f8e18ff */
[----:B------:R-:W-:-:S03]  /*2a60*/  SHF.L.U32 R5, R8, 0x1f, RZ ;  /* 0x0000001f08057819 */ /* 0x000fc600000006ff */
[----:B------:R-:W-:Y:S01]  /*2a70*/  VIADD R4, R0, 0x100 ;  /* 0x0000010000047836 */ /* 0x000fe20000000000 */
[----:B------:R-:W1:Y:S02]  /*2a80*/  SYNCS.PHASECHK.TRANS64.TRYWAIT P0, [R0+URZ+0xf0], R5 ;  /* 0x0000f005000075a7 */ /* 0x000e6400080011ff */
[----:B-1----:R-:W-:Y:S05]  /*2a90*/  @!P0 BRA `(.L_x_48) ;  /* 0x0000006000548947 */ /* 0x002fea0003800000 */
.L_x_159:
[----:B------:R-:W-:Y:S01]  /*2aa0*/  ULEA UR5, UR6, UR37, 0x3 ;  /* 0x0000002506057291 */ /* 0x000fe2000f8e18ff */
[----:B------:R-:W-:Y:S01]  /*2ab0*/  PRMT R4, RZ, 0x654, R4 ;  /* 0x00000654ff047816 */ /* 0x000fe20000000004 */
[----:B-1----:R-:W-:Y:S01]  /*2ac0*/  @!P2 IMAD.MOV.U32 R5, RZ, RZ, 0x10 ;  /* 0x00000010ff05a424 */ /* 0x002fe200078e00ff */
[----:B------:R-:W-:Y:S01]  /*2ad0*/  SHF.L.U32 R7, R12, 0x1f, RZ ;  /* 0x0000001f0c077819 */ /* 0x000fe200000006ff */
[----:B------:R-:W-:Y:S01]  /*2ae0*/  UIADD3 UR4, UPT, UPT, UR5, 0x90, URZ ;  /* 0x0000009005047890 */ /* 0x000fe2000fffe0ff */
[----:B------:R1:W-:Y:S05]  /*2af0*/  SYNCS.ARRIVE.TRANS64.RED.A1T0 RZ, [R4+URZ], RZ ;  /* 0x000000ff04ff79a7 */ /* 0x0003ea00081004ff */
[----:B------:R-:W-:Y:S01]  /*2b00*/  IMAD.U32 R13, RZ, RZ, UR4 ;  /* 0x00000004ff0d7e24 */ /* 0x000fe2000f8e00ff */
[----:B------:R-:W2:Y:S04]  /*2b10*/  SYNCS.PHASECHK.TRANS64.TRYWAIT P0, [UR5+0xa0], R7 ;  /* 0x0000a007ff0075a7 */ /* 0x000ea80008001105 */
[----:B------:R-:W-:Y:S01]  /*2b20*/  PRMT R13, R10, 0x654, R13 ;  /* 0x000006540a0d7816 */ /* 0x000fe2000000000d */
[----:B-12---:R-:W-:Y:S06]  /*2b30*/  @!P0 BRA `(.L_x_49) ;  /* 0x0000006000408947 */ /* 0x006fec0003800000 */
.L_x_161:
[----:B------:R-:W-:Y:S01]  /*2b40*/  ULEA UR4, UR6, UR37, 0x4 ;  /* 0x0000002506047291 */ /* 0x000fe2000f8e20ff */
[----:B------:R-:W-:Y:S01]  /*2b50*/  SEL R2, R13, R2, !P2 ;  /* 0x000000020d027207 */ /* 0x000fe20005000000 */
[----:B------:R-:W-:Y:S01]  /*2b60*/  UIADD3 UR5, UPT, UPT, UR5, 0x90, URZ ;  /* 0x0000009005057890 */ /* 0x000fe2000fffe0ff */
[----:B-1----:R-:W-:Y:S01]  /*2b70*/  LEA R0, R11, UR37, 0x3 ;  /* 0x000000250b007c11 */ /* 0x002fe2000f8e18ff */
[----:B------:R-:W-:Y:S01]  /*2b80*/  UIADD3 UR4, UPT, UPT, UR4, 0x120, URZ ;  /* 0x0000012004047890 */ /* 0x000fe2000fffe0ff */
[----:B------:R1:W-:Y:S01]  /*2b90*/  @!P2 SYNCS.ARRIVE.TRANS64.RED RZ, [R2+URZ], R5 ;  /* 0x0000000502ffa9a7 */ /* 0x0003e200080004ff */
[----:B------:R-:W-:Y:S01]  /*2ba0*/  UIADD3 UR6, UPT, UPT, UR6, 0x1, URZ ;  /* 0x0000000106067890 */ /* 0x000fe2000fffe0ff */
[----:B------:R-:W-:-:S03]  /*2bb0*/  VIADD R3, R3, 0x1 ;  /* 0x0000000103037836 */ /* 0x000fc60000000000 */
[----:B------:R-:W-:Y:S02]  /*2bc0*/  UISETP.NE.AND UP0, UPT, UR6, 0x2, UPT ;  /* 0x000000020600788c */ /* 0x000fe4000bf05270 */
[----:B------:R-:W-:Y:S01]  /*2bd0*/  ISETP.NE.AND P0, PT, R3, 0x2, PT ;  /* 0x000000020300780c */ /* 0x000fe20003f05270 */
[----:B------:R-:W-:Y:S06]  /*2be0*/  UGETNEXTWORKID.BROADCAST [UR4], [UR5] ;  /* 0x00000000040073ca */ /* 0x000fec0008000100 */
[----:B------:R-:W-:Y:S02]  /*2bf0*/  USEL UR4, URZ, 0x1, UP0 ;  /* 0x00000001ff047887 */ /* 0x000fe40008000000 */
[----:B------:R-:W-:-:S04]  /*2c00*/  USEL UR6, UR6, URZ, UP0 ;  /* 0x000000ff06067287 */ /* 0x000fc80008000000 */
[----:B------:R-:W-:Y:S02]  /*2c10*/  LOP3.LUT R12, R12, UR4, RZ, 0x3c, !PT ;  /* 0x000000040c0c7c12 */ /* 0x000fe4000f8e3cff */
[----:B-1----:R-:W-:-:S04]  /*2c20*/  SHF.L.U32 R5, R9, 0x1f, RZ ;  /* 0x0000001f09057819 */ /* 0x002fc800000006ff */
[----:B------:R-:W1:Y:S02]  /*2c30*/  SYNCS.PHASECHK.TRANS64.TRYWAIT P1, [R0+URZ+0x90], R5 ;  /* 0x00009005000075a7 */ /* 0x000e6400080211ff */
[----:B-1----:R-:W-:Y:S05]  /*2c40*/  @!P1 BRA `(.L_x_50) ;  /* 0x0000006000149947 */ /* 0x002fea0003800000 */
.L_x_162:
[----:B------:R-:W-:Y:S01]  /*2c50*/  LEA R4, R11, UR37, 0x4 ;  /* 0x000000250b047c11 */ /* 0x000fe2000f8e20ff */
[----:B-1----:R-:W-:Y:S01]  /*2c60*/  VIADD R0, R0, 0xa0 ;  /* 0x000000a000007836 */ /* 0x002fe20000000000 */
[----:B------:R-:W-:Y:S01]  /*2c70*/  SEL R3, R3, RZ, P0 ;  /* 0x000000ff03037207 */ /* 0x000fe20000000000 */
[----:B------:R-:W-:-:S03]  /*2c80*/  VIADD R11, R11, 0x1 ;  /* 0x000000010b0b7836 */ /* 0x000fc60000000000 */
[----:B------:R-:W1:Y:S01]  /*2c90*/  LDS.128 R4, [R4+0x120] ;  /* 0x0001200004047984 */ /* 0x000e620000000c00 */
[----:B------:R-:W-:Y:S02]  /*2ca0*/  PRMT R0, RZ, 0x654, R0 ;  /* 0x00000654ff007816 */ /* 0x000fe40000000000 */
[C---:B------:R-:W-:Y:S01]  /*2cb0*/  ISETP.NE.AND P1, PT, R11.reuse, 0x2, PT ;  /* 0x000000020b00780c */ /* 0x040fe20003f25270 */
[----:B------:R-:W-:Y:S01]  /*2cc0*/  @!PT LDS RZ, [RZ] ;  /* 0x00000000fffff984 */ /* 0x000fe20000000800 */
[----:B------:R-:W-:Y:S01]  /*2cd0*/  @!PT LDS RZ, [RZ] ;  /* 0x00000000fffff984 */ /* 0x000fe20000000800 */
[----:B------:R-:W-:Y:S01]  /*2ce0*/  @!PT LDS RZ, [RZ] ;  /* 0x00000000fffff984 */ /* 0x000fe20000000800 */
[----:B------:R-:W-:Y:S01]  /*2cf0*/  @!PT LDS RZ, [RZ] ;  /* 0x00000000fffff984 */ /* 0x000fe20000000800 */
[----:B------:R2:W-:Y:S06]  /*2d00*/  MEMBAR.ALL.CTA ;  /* 0x0000000000007992 */ /* 0x0005ec0000008000 */
[----:B--2---:R-:W2:Y:S01]  /*2d10*/  FENCE.VIEW.ASYNC.S ;  /* 0x00000000000073c6 */ /* 0x004ea20000000000 */
[----:B------:R-:W-:Y:S01]  /*2d20*/  SEL R11, R11, RZ, P1 ;  /* 0x000000ff0b0b7207 */ /* 0x000fe20000800000 */
[----:B--2---:R2:W-:Y:S01]  /*2d30*/  SYNCS.ARRIVE.TRANS64.RED.A1T0 RZ, [R0+URZ], RZ ;  /* 0x000000ff00ff79a7 */ /* 0x0045e200081004ff */
[----:B-1----:R-:W-:-:S02]  /*2d40*/  LOP3.LUT P3, RZ, R6, 0x1, RZ, 0xc0, !PT ;  /* 0x0000000106ff7812 */ /* 0x002fc4000786c0ff */
[----:B------:R-:W-:-:S04]  /*2d50*/  SEL R5, RZ, 0x1, P0 ;  /* 0x00000001ff057807 */ /* 0x000fc80000000000 */
[----:B------:R-:W-:Y:S02]  /*2d60*/  LOP3.LUT R8, R8, R5, RZ, 0x3c, !PT ;  /* 0x0000000508087212 */ /* 0x000fe400078e3cff */
[----:B--2---:R-:W-:-:S04]  /*2d70*/  SEL R0, RZ, 0x1, P1 ;  /* 0x00000001ff007807 */ /* 0x004fc80000800000 */
[----:B------:R-:W-:Y:S01]  /*2d80*/  LOP3.LUT R9, R9, R0, RZ, 0x3c, !PT ;  /* 0x0000000009097212 */ /* 0x000fe200078e3cff */
[----:B------:R-:W-:Y:S06]  /*2d90*/  @P3 BRA `(.L_x_51) ;  /* 0xfffffffc002c3947 */ /* 0x000fec000383ffff */
[----:B------:R-:W-:Y:S01]  /*2da0*/  ULEA UR5, UR6, UR37, 0x3 ;  /* 0x0000002506057291 */ /* 0x000fe2000f8e18ff */
[----:B------:R-:W-:-:S08]  /*2db0*/  SHF.L.U32 R3, R12, 0x1f, RZ ;  /* 0x0000001f0c037819 */ /* 0x000fd000000006ff */
[----:B------:R-:W1:Y:S02]  /*2dc0*/  SYNCS.PHASECHK.TRANS64 P0, [UR5+0xa0], R3 ;  /* 0x0000a003ff0075a7 */ /* 0x000e640008001005 */
[----:B-1----:R-:W-:Y:S05]  /*2dd0*/  @P0 BRA `(.L_x_52) ;  /* 0x0000000000080947 */ /* 0x002fea0003800000 */
[----:B------:R-:W1:Y:S02]  /*2de0*/  SYNCS.PHASECHK.TRANS64.TRYWAIT P0, [UR5+0xa0], R3 ;  /* 0x0000a003ff0075a7 */ /* 0x000e640008001105 */
[----:B-1----:R-:W-:Y:S05]  /*2df0*/  @!P0 BRA `(.L_x_53) ;  /* 0x0000005c00bc8947 */ /* 0x002fea0003800000 */
.L_x_52:
[----:B------:R-:W-:-:S04]  /*2e00*/  UIADD3 UR4, UPT, UPT, UR6, 0x1, URZ ;  /* 0x0000000106047890 */ /* 0x000fc8000fffe0ff */
[----:B------:R-:W-:-:S04]  /*2e10*/  UISETP.NE.AND UP0, UPT, UR4, 0x2, UPT ;  /* 0x000000020400788c */ /* 0x000fc8000bf05270 */
[----:B------:R-:W-:Y:S02]  /*2e20*/  USEL UR7, URZ, 0x1, UP0 ;  /* 0x00000001ff077887 */ /* 0x000fe40008000000 */
[----:B------:R-:W-:-:S04]  /*2e30*/  USEL UR4, UR4, URZ, UP0 ;  /* 0x000000ff04047287 */ /* 0x000fc80008000000 */
[----:B------:R-:W-:Y:S01]  /*2e40*/  ULEA UR4, UR4, UR37, 0x3 ;  /* 0x0000002504047291 */ /* 0x000fe2000f8e18ff */
[----:B-1----:R-:W-:-:S04]  /*2e50*/  LOP3.LUT R3, R12, UR7, RZ, 0x3c, !PT ;  /* 0x000000070c037c12 */ /* 0x002fc8000f8e3cff */
[----:B------:R-:W-:-:S04]  /*2e60*/  SHF.L.U32 R0, R3, 0x1f, RZ ;  /* 0x0000001f03007819 */ /* 0x000fc800000006ff */
[----:B------:R-:W1:Y:S02]  /*2e70*/  SYNCS.PHASECHK.TRANS64 P0, [UR4+0xa0], R0 ;  /* 0x0000a000ff0075a7 */ /* 0x000e640008001004 */
[----:B-1----:R-:W-:Y:S05]  /*2e80*/  @P0 EXIT ;  /* 0x000000000000094d */ /* 0x002fea0003800000 */
[----:B------:R-:W-:Y:S02]  /*2e90*/  SHF.L.U32 R3, R3, 0x1f, RZ ;  /* 0x0000001f03037819 */ /* 0x000fe400000006ff */
[----:B------:R-:W-:-:S07]  /*2ea0*/  MOV R0, UR4 ;  /* 0x0000000400007c02 */ /* 0x000fce0008000f00 */
.L_x_54:
[----:B-1----:R1:W2:Y:S02]  /*2eb0*/  SYNCS.PHASECHK.TRANS64.TRYWAIT P0, [R0+URZ+0xa0], R3 ;  /* 0x0000a003000075a7 */ /* 0x0022a400080011ff */
[----:B--2---:R-:W-:Y:S05]  /*2ec0*/  @!P0 NANOSLEEP.SYNCS 0x989680 ;  /* 0x009896800000895d */ /* 0x004fea0003900000 */
[----:B------:R-:W2:Y:S02]  /*2ed0*/  @!P0 SYNCS.PHASECHK.TRANS64 P0, [R0+URZ+0xa0], R3 ;  /* 0x0000a003000085a7 */ /* 0x000ea400080010ff */
[----:B--2---:R-:W-:Y:S05]  /*2ee0*/  @P0 EXIT ;  /* 0x000000000000094d */ /* 0x004fea0003800000 */
[----:B------:R-:W-:Y:S05]  /*2ef0*/  BRA `(.L_x_54) ;  /* 0xfffffffc00ec7947 */ /* 0x000fea000383ffff */
.L_x_47:
[----:B------:R-:W-:Y:S05]  /*2f00*/  BRA.U UP4, `(.L_x_55) ;  /* 0x0000001104d07547 */ /* 0x000fea000b800000 */
[----:B------:R-:W-:Y:S01]  /*2f10*/  UMOV UR4, 0x40 ;  /* 0x0000004000047882 */ /* 0x000fe20000000000 */
[----:B------:R-:W-:Y:S01]  /*2f20*/  NOP ;  /* 0x0000000000007918 */ /* 0x000fe20000000000 */
[----:B------:R-:W-:Y:S01]  /*2f30*/  ULEA UR4, UR37, UR4, 0x18 ;  /* 0x0000000425047291 */ /* 0x000fe2000f8ec0ff */
[----:B------:R-:W-:Y:S02]  /*2f40*/  UMOV UR5, 0x400 ;  /* 0x0000040000057882 */ /* 0x000fe40000000000 */
[----:B------:R-:W-:-:S06]  /*2f50*/  ULEA UR37, UR37, UR5, 0x18 ;  /* 0x0000000525257291 */ /* 0x000fcc000f8ec0ff */
[----:B------:R-:W1:Y:S02]  /*2f60*/  LDS.U8 R2, [UR4+0x1c] ;  /* 0x00001c04ff027984 */ /* 0x000e640008000000 */
[----:B-1----:R-:W-:-:S13]  /*2f70*/  ISETP.NE.AND P0, PT, R2, RZ, PT ;  /* 0x000000ff0200720c */ /* 0x002fda0003f05270 */
[----:B------:R-:W-:Y:S05]  /*2f80*/  @P0 BRA `(.L_x_56) ;  /* 0x0000000400080947 */ /* 0x000fea0003800000 */
[----:B------:R-:W-:Y:S02]  /*2f90*/  UISETP.NE.U32.AND UP0, UPT, UR9, 0x1, UPT ;  /* 0x000000010900788c */ /* 0x000fe4000bf05070 */
[----:B------:R-:W-:-:S07]  /*2fa0*/  UIADD3 UR6, UPT, UPT, UR4, 0x8, URZ ;  /* 0x0000000804067890 */ /* 0x000fce000fffe0ff */
[----:B------:R-:W-:Y:S05]  /*2fb0*/  BRA.U !UP0, `(.L_x_57) ;  /* 0x00000001089c7547 */ /* 0x000fea000b800000 */
[----:B------:R-:W-:Y:S01]  /*2fc0*/  ELECT P0, URZ, PT ;  /* 0x0000000000ff782f */ /* 0x000fe20003800000 */
[----:B------:R-:W-:-:S12]  /*2fd0*/  BSSY B0, `(.L_x_57) ;  /* 0x0000025000007945 */ /* 0x000fd80003800000 */
[----:B------:R-:W-:Y:S05]  /*2fe0*/  @!P0 BRA `(.L_x_58) ;  /* 0x00000000008c8947 */ /* 0x000fea0003800000 */
[----:B------:R-:W-:-:S05]  /*2ff0*/  UMOV UR5, 0x10 ;  /* 0x0000001000057882 */ /* 0x000fca0000000000 */
[----:B------:R-:W-:Y:S04]  /*3000*/  DEPBAR.LE SB1, 0x36 ;  /* 0x00009d800000791a */ /* 0x000fe80000000000 */
[----:B------:R-:W1:Y:S02]  /*3010*/  UTCATOMSWS.2CTA.FIND_AND_SET.ALIGN UP1, UR5, UR5 ;  /* 0x00000005000575e3 */ /* 0x000e640008220800 */
[----:B-1----:R-:W-:Y:S01]  /*3020*/  MOV R11, UR5 ;  /* 0x00000005000b7c02 */ /* 0x002fe20008000f00 */
[----:B------:R-:W-:Y:S06]  /*3030*/  BRA.U UP1, `(.L_x_59) ;  /* 0x0000000101187547 */ /* 0x000fec000b800000 */
.L_x_60:
[----:B------:R-:W-:Y:S05]  /*3040*/  NANOSLEEP 0x64 ;  /* 0x000000640000795d */ /* 0x000fea0003800000 */
[----:B------:R-:W-:-:S05]  /*3050*/  UMOV UR5, 0x10 ;  /* 0x0000001000057882 */ /* 0x000fca0000000000 */
[----:B------:R-:W-:Y:S04]  /*3060*/  DEPBAR.LE SB1, 0x36 ;  /* 0x00009d800000791a */ /* 0x000fe80000000000 */
[----:B------:R-:W1:Y:S02]  /*3070*/  UTCATOMSWS.2CTA.FIND_AND_SET.ALIGN UP1, UR5, UR5 ;  /* 0x00000005000575e3 */ /* 0x000e640008220800 */
[----:B-1----:R-:W-:Y:S01]  /*3080*/  MOV R11, UR5 ;  /* 0x00000005000b7c02 */ /* 0x002fe20008000f00 */
[----:B------:R-:W-:Y:S05]  /*3090*/  BRA.U !UP1, `(.L_x_60) ;  /* 0xfffffffd09e87547 */ /* 0x000fea000b83ffff */
.L_x_59:
[----:B------:R-:W1:Y:S01]  /*30a0*/  LDS R5, [UR4+0x10] ;  /* 0x00001004ff057984 */ /* 0x000e620008000800 */
[----:B------:R-:W-:Y:S01]  /*30b0*/  IMAD.U32 R3, RZ, RZ, UR37 ;  /* 0x00000025ff037e24 */ /* 0x000fe2000f8e00ff */
[----:B------:R-:W-:-:S03]  /*30c0*/  MOV R2, UR8 ;  /* 0x0000000800027c02 */ /* 0x000fc60008000f00 */
[----:B------:R-:W-:Y:S01]  /*30d0*/  VIADD R3, R3, 0x140 ;  /* 0x0000014003037836 */ /* 0x000fe20000000000 */
[----:B-1----:R-:W-:-:S04]  /*30e0*/  SHF.L.U32 R5, R5, 0x1f, RZ ;  /* 0x0000001f05057819 */ /* 0x002fc800000006ff */
[----:B------:R-:W1:Y:S02]  /*30f0*/  SYNCS.PHASECHK.TRANS64.TRYWAIT P0, [UR4+0x8], R5 ;  /* 0x00000805ff0075a7 */ /* 0x000e640008001104 */
[----:B-1----:R-:W-:Y:S05]  /*3100*/  @P0 BRA `(.L_x_61) ;  /* 0x0000000000080947 */ /* 0x002fea0003800000 */
[----:B------:R-:W1:Y:S02]  /*3110*/  SYNCS.PHASECHK.TRANS64.TRYWAIT P0, [UR4+0x8], R5 ;  /* 0x00000805ff0075a7 */ /* 0x000e640008001104 */
[----:B-1----:R-:W-:Y:S05]  /*3120*/  @!P0 BRA `(.L_x_62) ;  /* 0x0000005c00088947 */ /* 0x002fea0003800000 */
.L_x_61:
[----:B-1----:R-:W-:Y:S01]  /*3130*/  HFMA2 R4, -RZ, RZ, 0, 5.9604644775390625e-08 ;  /* 0x00000001ff047431 */ /* 0x002fe200000001ff */
[----:B------:R-:W-:Y:S01]  /*3140*/  UPRMT UR5, UR8, 0x654, UR6 ;  /* 0x0000065408057896 */ /* 0x000fe20008000006 */
[----:B------:R-:W-:Y:S01]  /*3150*/  IMAD.MOV.U32 R6, RZ, RZ, 0xffff ;  /* 0x0000ffffff067424 */ /* 0x000fe200078e00ff */
[----:B------:R-:W-:Y:S01]  /*3160*/  PRMT R2, R2, 0x654, R3 ;  /* 0x0000065402027816 */ /* 0x000fe20000000003 */
[----:B------:R-:W-:Y:S02]  /*3170*/  IMAD.MOV.U32 R5, RZ, RZ, 0x4 ;  /* 0x00000004ff057424 */ /* 0x000fe400078e00ff */
[----:B------:R-:W-:Y:S01]  /*3180*/  IMAD.SHL.U32 R9, R11, 0x20, RZ ;  /* 0x000000200b097824 */ /* 0x000fe200078e00ff */
[----:B------:R-:W-:Y:S02]  /*3190*/  MOV R3, UR5 ;  /* 0x0000000500037c02 */ /* 0x000fe40008000f00 */
[-C--:B------:R-:W-:Y:S01]  /*31a0*/  SHF.L.U32 R7, R6, R11.reuse, RZ ;  /* 0x0000000b06077219 */ /* 0x080fe200000006ff */
[----:B------:R1:W-:Y:S01]  /*31b0*/  SYNCS.ARRIVE.TRANS64.RED RZ, [UR5], R5 ;  /* 0x00000005ffff79a7 */ /* 0x0003e20008000405 */
[----:B------:R-:W-:Y:S01]  /*31c0*/  SHF.L.U32 R6, R4, R11, RZ ;  /* 0x0000000b04067219 */ /* 0x000fe200000006ff */
[----:B------:R1:W-:Y:S04]  /*31d0*/  STS [UR37+0x140], R9 ;  /* 0x00014009ff007988 */ /* 0x0003e80008000825 */
[----:B------:R1:W-:Y:S04]  /*31e0*/  STAS [R2.64], R11 ;  /* 0x0000000b02007dbd */ /* 0x0003e8000c0008ff */
[----:B------:R1:W-:Y:S04]  /*31f0*/  ATOMS.OR RZ, [UR4+0x14], R7 ;  /* 0x00001407ffff798c */ /* 0x0003e8000b000004 */
[----:B------:R1:W-:Y:S04]  /*3200*/  ATOMS.OR RZ, [UR4+0x18], R6 ;  /* 0x00001806ffff798c */ /* 0x0003e8000b000004 */
[----:B------:R1:W-:Y:S02]  /*3210*/  ATOMS.XOR RZ, [UR4+0x10], R4 ;  /* 0x00001004ffff798c */ /* 0x0003e4000b800004 */
.L_x_58:
[----:B------:R-:W-:Y:S05]  /*3220*/  BSYNC B0 ;  /* 0x0000000000007941 */ /* 0x000fea0003800000 */
.L_x_57:
[----:B------:R-:W-:Y:S05]  /*3230*/  BRA.U UP0, `(.L_x_63) ;  /* 0x00000001006c7547 */ /* 0x000fea000b800000 */
[----:B------:R-:W-:-:S03]  /*3240*/  UMOV UR5, 0xffffffff ;  /* 0xffffffff00057882 */ /* 0x000fc60000000000 */
[----:B------:R-:W-:Y:S05]  /*3250*/  BRA.DIV UR5, `(.L_x_64) ;  /* 0x0000005a05d47947 */ /* 0x000fea000b800000 */
[----:B------:R-:W-:-:S13]  /*3260*/  ELECT P6, URZ, PT ;  /* 0x0000000000ff782f */ /* 0x000fda00038c0000 */
.L_x_166:
[----:B------:R-:W-:Y:S05]  /*3270*/  @!P6 BRA `(.L_x_63) ;  /* 0x00000000005ce947 */ /* 0x000fea0003800000 */
[----:B-1----:R-:W1:Y:S02]  /*3280*/  LDS R3, [UR4+0x10] ;  /* 0x00001004ff037984 */ /* 0x002e640008000800 */
[----:B-1----:R-:W-:-:S04]  /*3290*/  SHF.L.U32 R3, R3, 0x1f, RZ ;  /* 0x0000001f03037819 */ /* 0x002fc800000006ff */
[----:B------:R-:W1:Y:S02]  /*32a0*/  SYNCS.PHASECHK.TRANS64.TRYWAIT P0, [UR4+0x8], R3 ;  /* 0x00000803ff0075a7 */ /* 0x000e640008001104 */
[----:B-1----:R-:W-:Y:S05]  /*32b0*/  @P0 BRA `(.L_x_65) ;  /* 0x0000000000080947 */ /* 0x002fea0003800000 */
[----:B------:R-:W1:Y:S02]  /*32c0*/  SYNCS.PHASECHK.TRANS64.TRYWAIT P0, [UR4+0x8], R3 ;  /* 0x00000803ff0075a7 */ /* 0x000e640008001104 */
[----:B-1----:R-:W-:Y:S05]  /*32d0*/  @!P0 BRA `(.L_x_66) ;  /* 0x0000005800d48947 */ /* 0x002fea0003800000 */
.L_x_65:
[----:B------:R-:W2:Y:S01]  /*32e0*/  LDS R5, [UR37+0x140] ;  /* 0x00014025ff057984 */ /* 0x000ea20008000800 */
[----:B-1----:R-:W-:Y:S02]  /*32f0*/  HFMA2 R2, -RZ, RZ, 0, 5.9604644775390625e-08 ;  /* 0x00000001ff027431 */ /* 0x002fe400000001ff */
[----:B------:R-:W-:Y:S01]  /*3300*/  IMAD.MOV.U32 R3, RZ, RZ, 0xffff ;  /* 0x0000ffffff037424 */ /* 0x000fe200078e00ff */
[----:B------:R-:W-:Y:S01]  /*3310*/  UPRMT UR5, UR8, 0x654, UR6 ;  /* 0x0000065408057896 */ /* 0x000fe20008000006 */
[----:B--2---:R-:W-:-:S03]  /*3320*/  IMAD.SHL.U32 R4, R5, 0x20, RZ ;  /* 0x0000002005047824 */ /* 0x004fc600078e00ff */
[-C--:B------:R-:W-:Y:S02]  /*3330*/  SHF.L.U32 R3, R3, R5.reuse, RZ ;  /* 0x0000000503037219 */ /* 0x080fe400000006ff */
[----:B------:R-:W-:Y:S01]  /*3340*/  SHF.L.U32 R5, R2, R5, RZ ;  /* 0x0000000502057219 */ /* 0x000fe200000006ff */
[----:B------:R2:W-:Y:S04]  /*3350*/  STS [UR37+0x140], R4 ;  /* 0x00014004ff007988 */ /* 0x0005e80008000825 */
[----:B------:R2:W-:Y:S04]  /*3360*/  ATOMS.OR RZ, [UR4+0x14], R3 ;  /* 0x00001403ffff798c */ /* 0x0005e8000b000004 */
[----:B------:R2:W-:Y:S01]  /*3370*/  ATOMS.OR RZ, [UR4+0x18], R5 ;  /* 0x00001805ffff798c */ /* 0x0005e2000b000004 */
[----:B------:R-:W-:Y:S03]  /*3380*/  SYNCS.ARRIVE.TRANS64.RED.A1T0 RZ, [UR5], RZ ;  /* 0x000000ffffff79a7 */ /* 0x000fe60008100405 */
[----:B------:R2:W-:Y:S01]  /*3390*/  ATOMS.XOR RZ, [UR4+0x10], R2 ;  /* 0x00001002ffff798c */ /* 0x0005e2000b800004 */
[----:B------:R-:W-:Y:S05]  /*33a0*/  BRA `(.L_x_63) ;  /* 0x0000000000107947 */ /* 0x000fea0003800000 */
.L_x_56:
[----:B------:R-:W-:-:S05]  /*33b0*/  MOV R2, 0xffffffff ;  /* 0xffffffff00027802 */ /* 0x000fca0000000f00 */
[----:B------:R1:W-:Y:S02]  /*33c0*/  STS [UR37+0x140], R2 ;  /* 0x00014002ff007988 */ /* 0x0003e40008000825 */
[----:B-1----:R-:W-:Y:S02]  /*33d0*/  MOV R2, 0x33f0 ;  /* 0x000033f000027802 */ /* 0x002fe40000000f00 */
[----:B-----5:R-:W-:Y:S05]  /*33e0*/  CALL.REL.NOINC `($__internal_1_$__cuda_sm10x_tcgen05_guardrail_trap_phase_invalid_during_alloc) ;  /* 0x0000006000a87944 */ /* 0x020fea0003c00000 */
.L_x_63:
[----:B------:R-:W-:Y:S05]  /*33f0*/  WARPSYNC.ALL ;  /* 0x0000000000007948 */ /* 0x000fea0003800000 */
[----:B------:R-:W3:Y:S01]  /*3400*/  S2UR UR5, SR_CgaCtaId ;  /* 0x00000000000579c3 */ /* 0x000ee20000008800 */
[----:B------:R-:W-:Y:S01]  /*3410*/  UMOV UR4, 0x400 ;  /* 0x0000040000047882 */ /* 0x000fe20000000000 */
[----:B------:R-:W-:-:S06]  /*3420*/  NOP ;  /* 0x0000000000007918 */ /* 0x000fcc0000000000 */
[----:B------:R-:W-:Y:S06]  /*3430*/  BAR.ARV 0x6, 0xa0 ;  /* 0x0182800000007b1d */ /* 0x000fec0000002000 */
[----:B------:R-:W4:Y:S01]  /*3440*/  LDCU UR6, c[0x0][0x38c] ;  /* 0x00007180ff0677ac */ /* 0x000f220008000800 */
[----:B------:R-:W-:Y:S01]  /*3450*/  LOP3.LUT R0, R0, 0xffff, RZ, 0xc0, !PT ;  /* 0x0000ffff00007812 */ /* 0x000fe200078ec0ff */
[----:B-1----:R-:W-:Y:S01]  /*3460*/  IMAD.MOV.U32 R9, RZ, RZ, 0x1 ;  /* 0x00000001ff097424 */ /* 0x002fe200078e00ff */
[----:B------:R-:W-:Y:S01]  /*3470*/  LOP3.LUT R8, R8, 0xffff, RZ, 0xc0, !PT ;  /* 0x0000ffff08087812 */ /* 0x000fe200078ec0ff */
[----:B------:R-:W-:Y:S01]  /*3480*/  UMOV UR17, URZ ;  /* 0x000000ff00117c82 */ /* 0x000fe20008000000 */
[----:B------:R-:W-:Y:S01]  /*3490*/  R2UR UR11, R0 ;  /* 0x00000000000b72ca */ /* 0x000fe200000e0000 */
[----:B------:R-:W-:Y:S01]  /*34a0*/  UMOV UR16, URZ ;  /* 0x000000ff00107c82 */ /* 0x000fe20008000000 */
[----:B------:R-:W-:Y:S01]  /*34b0*/  R2UR UR12, R8 ;  /* 0x00000000080c72ca */ /* 0x000fe200000e0000 */
[----:B------:R-:W-:Y:S01]  /*34c0*/  IMAD.MOV.U32 R8, RZ, RZ, RZ ;  /* 0x000000ffff087224 */ /* 0x000fe200078e00ff */
[----:B------:R-:W-:Y:S01]  /*34d0*/  UMOV UR15, URZ ;  /* 0x000000ff000f7c82 */ /* 0x000fe20008000000 */
[----:B---3--:R-:W-:-:S02]  /*34e0*/  ULEA UR5, UR5, UR4, 0x18 ;  /* 0x0000000405057291 */ /* 0x008fc4000f8ec0ff */
[----:B------:R-:W-:Y:S02]  /*34f0*/  UISETP.NE.AND UP2, UPT, UR9, URZ, UPT ;  /* 0x000000ff0900728c */ /* 0x000fe4000bf45270 */
[----:B------:R-:W-:Y:S02]  /*3500*/  UIADD3 UR20, UPT, UPT, UR5, 0x4300, URZ ;  /* 0x0000430005147890 */ /* 0x000fe4000fffe0ff */
[----:B------:R-:W-:Y:S02]  /*3510*/  UIADD3 UR19, UPT, UPT, UR5, 0xc300, URZ ;  /* 0x0000c30005137890 */ /* 0x000fe4000fffe0ff */
[----:B----4-:R-:W-:Y:S01]  /*3520*/  UIADD3 UR6, UPT, UPT, UR6, 0x3f, URZ ;  /* 0x0000003f06067890 */ /* 0x010fe2000fffe0ff */
[----:B--2---:R-:W1:Y:S01]  /*3530*/  LDS R2, [UR5+0x140] ;  /* 0x00014005ff027984 */ /* 0x004e620008000800 */
[----:B------:R-:W-:Y:S02]  /*3540*/  USHF.R.U32.HI UR20, URZ, 0x4, UR20 ;  /* 0x00000004ff147899 */ /* 0x000fe40008011614 */
[----:B------:R-:W-:-:S02]  /*3550*/  USHF.R.S32.HI UR4, URZ, 0x1f, UR6 ;  /* 0x0000001fff047899 */ /* 0x000fc40008011406 */
[----:B------:R-:W-:Y:S02]  /*3560*/  USHF.R.U32.HI UR19, URZ, 0x4, UR19 ;  /* 0x00000004ff137899 */ /* 0x000fe40008011613 */
[----:B------:R-:W-:Y:S01]  /*3570*/  ULEA.HI UR4, UR4, UR6, URZ, 0x6 ;  /* 0x0000000604047291 */ /* 0x000fe2000f8f30ff */
[----:B------:R-:W-:Y:S01]  /*3580*/  UMOV UR28, 0x0 ;  /* 0x00000000001c7882 */ /* 0x000fe20000000000 */
[----:B------:R-:W-:Y:S02]  /*3590*/  UMOV UR29, 0x8218010 ;  /* 0x08218010001d7882 */ /* 0x000fe40000000000 */
[----:B------:R-:W-:Y:S02]  /*35a0*/  USHF.R.S32.HI UR4, URZ, 0x6, UR4 ;  /* 0x00000006ff047899 */ /* 0x000fe40008011404 */
[----:B------:R-:W-:Y:S02]  /*35b0*/  ULOP3.LUT UR20, UR20, 0x3fff, URZ, 0xc0, !UPT ;  /* 0x00003fff14147892 */ /* 0x000fe4000f8ec0ff */
[----:B------:R-:W-:-:S02]  /*35c0*/  UISETP.LT.AND UP0, UPT, UR4, 0x1, UPT ;  /* 0x000000010400788c */ /* 0x000fc4000bf01270 */
[----:B------:R-:W-:Y:S02]  /*35d0*/  ULOP3.LUT UR19, UR19, 0x3fff, URZ, 0xc0, !UPT ;  /* 0x00003fff13137892 */ /* 0x000fe4000f8ec0ff */
[----:B------:R-:W-:Y:S01]  /*35e0*/  USEL UR18, UR4, 0x1, !UP0 ;  /* 0x0000000104127887 */ /* 0x000fe2000c000000 */
[----:B------:R-:W-:Y:S01]  /*35f0*/  UMOV UR26, 0x0 ;  /* 0x00000000001a7882 */ /* 0x000fe20000000000 */
[----:B------:R-:W-:Y:S01]  /*3600*/  UMOV UR27, 0x8218010 ;  /* 0x08218010001b7882 */ /* 0x000fe20000000000 */
[----:B------:R-:W-:Y:S01]  /*3610*/  UMOV UR24, 0x0 ;  /* 0x0000000000187882 */ /* 0x000fe20000000000 */
[----:B------:R-:W-:Y:S01]  /*3620*/  UMOV UR25, 0x8218010 ;  /* 0x0821801000197882 */ /* 0x000fe20000000000 */
[----:B------:R-:W-:Y:S01]  /*3630*/  UMOV UR22, 0x0 ;  /* 0x0000000000167882 */ /* 0x000fe20000000000 */
[----:B------:R-:W-:Y:S01]  /*3640*/  UMOV UR23, 0x8218010 ;  /* 0x0821801000177882 */ /* 0x000fe20000000000 */
[----:B-1----:R-:W-:Y:S02]  /*3650*/  R2UR UR21, R2 ;  /* 0x00000000021572ca */ /* 0x002fe400000e0000 */
[----:B------:R-:W-:-:S13]  /*3660*/  CS2R R2, SRZ ;  /* 0x0000000000027805 */ /* 0x000fda000001ff00 */
.L_x_74:
[C---:B------:R-:W-:Y:S02]  /*3670*/  LEA R0, R8.reuse, UR5, 0x3 ;  /* 0x0000000508007c11 */ /* 0x040fe4000f8e18ff */
[----:B------:R-:W-:Y:S02]  /*3680*/  SHF.L.U32 R5, R3, 0x1f, RZ ;  /* 0x0000001f03057819 */ /* 0x000fe400000006ff */
[----:B------:R-:W-:Y:S02]  /*3690*/  LEA R4, R8, UR5, 0x4 ;  /* 0x0000000508047c11 */ /* 0x000fe4000f8e20ff */
[----:B------:R-:W1:Y:S02]  /*36a0*/  SYNCS.PHASECHK.TRANS64.TRYWAIT P0, [R0+URZ+0x90], R5 ;  /* 0x00009005000075a7 */ /* 0x000e6400080011ff */
[----:B-1-34-:R-:W-:Y:S05]  /*36b0*/  @!P0 BRA `(.L_x_67) ;  /* 0x0000005400f48947 */ /* 0x01afea0003800000 */
.L_x_167:
[----:B-1----:R-:W1:Y:S01]  /*36c0*/  LDS.128 R4, [R4+0x120] ;  /* 0x0001200004047984 */ /* 0x002e620000000c00 */
[----:B------:R-:W-:Y:S02]  /*36d0*/  VIADD R0, R0, 0xa0 ;  /* 0x000000a000007836 */ /* 0x000fe40000000000 */
[----:B------:R-:W-:Y:S01]  /*36e0*/  VIADD R8, R8, 0x1 ;  /* 0x0000000108087836 */ /* 0x000fe20000000000 */
[----:B------:R-:W-:Y:S01]  /*36f0*/  @!PT LDS RZ, [RZ] ;  /* 0x00000000fffff984 */ /* 0x000fe20000000800 */
[----:B------:R-:W-:Y:S01]  /*3700*/  @!PT LDS RZ, [RZ] ;  /* 0x00000000fffff984 */ /* 0x000fe20000000800 */
[----:B------:R-:W-:Y:S01]  /*3710*/  @!PT LDS RZ, [RZ] ;  /* 0x00000000fffff984 */ /* 0x000fe20000000800 */
[----:B------:R-:W-:Y:S01]  /*3720*/  @!PT LDS RZ, [RZ] ;  /* 0x00000000fffff984 */ /* 0x000fe20000000800 */
[----:B------:R2:W-:Y:S06]  /*3730*/  MEMBAR.ALL.CTA ;  /* 0x0000000000007992 */ /* 0x0005ec0000008000 */
[----:B--2---:R-:W2:Y:S01]  /*3740*/  FENCE.VIEW.ASYNC.S ;  /* 0x00000000000073c6 */ /* 0x004ea20000000000 */
[----:B------:R-:W-:-:S04]  /*3750*/  PRMT R0, RZ, 0x654, R0 ;  /* 0x00000654ff007816 */ /* 0x000fc80000000000 */
[----:B--2---:R2:W-:Y:S01]  /*3760*/  SYNCS.ARRIVE.TRANS64.RED.A1T0 RZ, [R0+URZ], RZ ;  /* 0x000000ff00ff79a7 */ /* 0x0045e200081004ff */
[----:B-1----:R-:W-:Y:S01]  /*3770*/  LOP3.LUT P1, RZ, R6, 0x1, RZ, 0xc0, !PT ;  /* 0x0000000106ff7812 */ /* 0x002fe2000782c0ff */
[----:B--2---:R-:W-:-:S12]  /*3780*/  BRA.U UP2, `(.L_x_68) ;  /* 0x0000000502087547 */ /* 0x004fd8000b800000 */
[----:B------:R-:W1:Y:S01]  /*3790*/  LDCU UR6, c[0x0][0x38c] ;  /* 0x00007180ff0677ac */ /* 0x000e620008000800 */
[----:B------:R-:W-:Y:S02]  /*37a0*/  PLOP3.LUT P2, PT, PT, PT, PT, 0x80, 0x8 ;  /* 0x000000000008781c */ /* 0x000fe40003f4f070 */
[----:B------:R-:W-:Y:S01]  /*37b0*/  SHF.L.U32 R5, R9, 0x1f, RZ ;  /* 0x0000001f09057819 */ /* 0x000fe200000006ff */
[----:B------:R-:W-:Y:S02]  /*37c0*/  ULEA UR7, UR17, UR5, 0x3 ;  /* 0x0000000511077291 */ /* 0x000fe4000f8e18ff */
[----:B------:R-:W-:Y:S02]  /*37d0*/  ULEA UR10, UR17, UR21, 0x6 ;  /* 0x00000015110a7291 */ /* 0x000fe4000f8e30ff */
[----:B-1----:R-:W-:-:S06]  /*37e0*/  UISETP.GE.AND UP0, UPT, UR6, 0x1, UPT ;  /* 0x000000010600788c */ /* 0x002fcc000bf06270 */
[----:B------:R-:W-:-:S05]  /*37f0*/  PLOP3.LUT P0, PT, PT, PT, UP0, 0x80, 0x8 ;  /* 0x000000000008781c */ /* 0x000fca0003f0f008 */
[----:B------:R-:W-:-:S08]  /*3800*/  @UP0 ULEA UR6, UR16, UR5, 0x3 ;  /* 0x0000000510060291 */ /* 0x000fd0000f8e18ff */
[----:B------:R-:W-:-:S04]  /*3810*/  @P0 SHF.L.U32 R0, R2, 0x1f, RZ ;  /* 0x0000001f02000819 */ /* 0x000fc800000006ff */
[----:B------:R1:W2:Y:S01]  /*3820*/  @P0 SYNCS.PHASECHK.TRANS64.TRYWAIT P2, [UR6], R0 ;  /* 0x00000000ff0005a7 */ /* 0x0002a20008041106 */
[----:B------:R-:W3:Y:S02]  /*3830*/  SYNCS.PHASECHK.TRANS64.TRYWAIT P0, [UR7+0xd0], R5 ;  /* 0x0000d005ff0075a7 */ /* 0x000ee40008001107 */
[----:B-123--:R-:W-:Y:S05]  /*3840*/  @!P0 BRA `(.L_x_69) ;  /* 0x0000005400a48947 */ /* 0x00efea0003800000 */
.L_x_169:
[----:B------:R-:W-:Y:S01]  /*3850*/  UMOV UR14, UR15 ;  /* 0x0000000f000e7c82 */ /* 0x000fe20008000000 */
[----:B------:R-:W-:Y:S05]  /*3860*/  BRA.U !UP0, `(.L_x_70) ;  /* 0x0000000108c07547 */ /* 0x000fea000b800000 */
[----:B------:R-:W-:Y:S02]  /*3870*/  UIADD3 UR14, UPT, UPT, UR18, UR15, URZ ;  /* 0x0000000f120e7290 */ /* 0x000fe4000fffe0ff */
[----:B------:R-:W-:Y:S01]  /*3880*/  UPLOP3.LUT UP3, UPT, UPT, UPT, UPT, 0x40, 0x4 ;  /* 0x000000000004789c */ /* 0x000fe20003f6e870 */
[----:B------:R-:W-:Y:S01]  /*3890*/  UMOV UR13, UR4 ;  /* 0x00000004000d7c82 */ /* 0x000fe20008000000 */
[----:B------:R-:W-:-:S09]  /*38a0*/  UMOV UR46, UR16 ;  /* 0x00000010002e7c82 */ /* 0x000fd20008000000 */
.L_x_73:
[----:B--2---:R-:W-:Y:S01]  /*38b0*/  ULEA UR6, UR46, UR5, 0x3 ;  /* 0x000000052e067291 */ /* 0x004fe2000f8e18ff */
[----:B---3--:R-:W-:Y:S11]  /*38c0*/  @P2 BRA `(.L_x_71) ;  /* 0x00000000000c2947 */ /* 0x008ff60003800000 */
[----:B-1----:R-:W-:Y:S04]  /*38d0*/  SHF.L.U32 R5, R2, 0x1f, RZ ;  /* 0x0000001f02057819 */ /* 0x002fe800000006ff */
[----:B------:R-:W1:Y:S02]  /*38e0*/  SYNCS.PHASECHK.TRANS64.TRYWAIT P0, [UR6], R5 ;  /* 0x00000005ff0075a7 */ /* 0x000e640008001106 */
[----:B-1----:R-:W-:Y:S05]  /*38f0*/  @!P0 BRA `(.L_x_72) ;  /* 0x0000005400908947 */ /* 0x002fea0003800000 */
.L_x_71:
[----:B------:R-:W-:Y:S01]  /*3900*/  UISETP.NE.AND UP0, UPT, UR13, 0x1, UPT ;  /* 0x000000010d00788c */ /* 0x000fe2000bf05270 */
[----:B------:R-:W-:Y:S01]  /*3910*/  PLOP3.LUT P2, PT, PT, PT, PT, 0x80, 0x8 ;  /* 0x000000000008781c */ /* 0x000fe20003f4f070 */
[----:B------:R-:W-:Y:S02]  /*3920*/  UIADD3 UR16, UPT, UPT, UR46, 0x1, URZ ;  /* 0x000000012e107890 */ /* 0x000fe4000fffe0ff */
[----:B------:R-:W-:Y:S02]  /*3930*/  ULEA UR32, UR46, UR20, 0x9 ;  /* 0x000000142e207291 */ /* 0x000fe4000f8e48ff */
[----:B------:R-:W-:Y:S01]  /*3940*/  UISETP.NE.AND UP1, UPT, UR16, 0x4, UPT ;  /* 0x000000041000788c */ /* 0x000fe2000bf25270 */
[----:B------:R-:W-:Y:S01]  /*3950*/  PLOP3.LUT P0, PT, PT, PT, UP0, 0x80, 0x8 ;  /* 0x000000000008781c */ /* 0x000fe20003f0f008 */
[----:B------:R-:W-:Y:S02]  /*3960*/  UIADD3 UR44, UPT, UPT, UR32, 0x80, URZ ;  /* 0x00000080202c7890 */ /* 0x000fe4000fffe0ff */
[----:B------:R-:W-:Y:S02]  /*3970*/  USEL UR31, URZ, 0x1, UP1 ;  /* 0x00000001ff1f7887 */ /* 0x000fe40008800000 */
[----:B------:R-:W-:Y:S02]  /*3980*/  USEL UR16, UR16, URZ, UP1 ;  /* 0x000000ff10107287 */ /* 0x000fe40008800000 */
[----:B------:R-:W-:Y:S02]  /*3990*/  UIADD3 UR40, UPT, UPT, UR32, 0x100, URZ ;  /* 0x0000010020287890 */ /* 0x000fe4000fffe0ff */
[----:B------:R-:W-:Y:S01]  /*39a0*/  @UP0 ULEA UR30, UR16, UR5, 0x3 ;  /* 0x00000005101e0291 */ /* 0x000fe2000f8e18ff */
[----:B------:R-:W-:Y:S01]  /*39b0*/  LOP3.LUT R2, R2, UR31, RZ, 0x3c, !PT ;  /* 0x0000001f02027c12 */ /* 0x000fe2000f8e3cff */
[----:B------:R-:W-:Y:S02]  /*39c0*/  UIADD3 UR36, UPT, UPT, UR32, 0x180, URZ ;  /* 0x0000018020247890 */ /* 0x000fe4000fffe0ff */
[----:B------:R-:W-:Y:S01]  /*39d0*/  UIADD3 UR6, UPT, UPT, UR6, 0x20, URZ ;  /* 0x0000002006067890 */ /* 0x000fe2000fffe0ff */
[----:B-1----:R-:W-:Y:S01]  /*39e0*/  @P0 SHF.L.U32 R0, R2, 0x1f, RZ ;  /* 0x0000001f02000819 */ /* 0x002fe200000006ff */
[----:B------:R-:W-:Y:S02]  /*39f0*/  UIADD3 UR15, UPT, UPT, UR15, 0x1, URZ ;  /* 0x000000010f0f7890 */ /* 0x000fe4000fffe0ff */
[----:B------:R-:W-:Y:S01]  /*3a00*/  UIADD3 UR13, UPT, UPT, UR13, -0x1, URZ ;  /* 0xffffffff0d0d7890 */ /* 0x000fe2000fffe0ff */
[----:B------:R2:W3:Y:S01]  /*3a10*/  @P0 SYNCS.PHASECHK.TRANS64.TRYWAIT P2, [UR30], R0 ;  /* 0x00000000ff0005a7 */ /* 0x0004e2000804111e */
[----:B------:R-:W-:Y:S02]  /*3a20*/  ULEA UR30, UR46, UR19, 0x9 ;  /* 0x000000132e1e7291 */ /* 0x000fe4000f8e48ff */
[----:B------:R-:W-:Y:S02]  /*3a30*/  UISETP.NE.AND UP0, UPT, UR15, UR14, UPT ;  /* 0x0000000e0f00728c */ /* 0x000fe4000bf05270 */
[----:B------:R-:W-:Y:S02]  /*3a40*/  UIADD3 UR42, UPT, UPT, UR30, 0x80, URZ ;  /* 0x000000801e2a7890 */ /* 0x000fe4000fffe0ff */
[----:B------:R-:W-:Y:S02]  /*3a50*/  UIADD3 UR38, UPT, UPT, UR30, 0x100, URZ ;  /* 0x000001001e267890 */ /* 0x000fe4000fffe0ff */
[----:B------:R-:W-:Y:S01]  /*3a60*/  UIADD3 UR34, UPT, UPT, UR30, 0x180, URZ ;  /* 0x000001801e227890 */ /* 0x000fe2000fffe0ff */
[----:B------:R-:W-:Y:S01]  /*3a70*/  UMOV UR33, 0x40004040 ;  /* 0x4000404000217882 */ /* 0x000fe20000000000 */
[----:B------:R-:W-:Y:S01]  /*3a80*/  UMOV UR31, 0x40004040 ;  /* 0x40004040001f7882 */ /* 0x000fe20000000000 */
[----:B------:R-:W-:Y:S01]  /*3a90*/  UMOV UR45, 0x40004040 ;  /* 0x40004040002d7882 */ /* 0x000fe20000000000 */
[----:B------:R2:W-:Y:S01]  /*3aa0*/  UTCHMMA.2CTA gdesc[UR32], gdesc[UR30], tmem[UR10], tmem[UR28], idesc[UR29], UP3 ;  /* 0x00ff1c1e200075ea */ /* 0x0005e20009a0000a */
[----:B------:R-:W-:Y:S01]  /*3ab0*/  UPLOP3.LUT UP3, UPT, UPT, UPT, UPT, 0x80, 0x8 ;  /* 0x000000000008789c */ /* 0x000fe20003f6f070 */
[----:B------:R-:W-:Y:S01]  /*3ac0*/  UMOV UR43, 0x40004040 ;  /* 0x40004040002b7882 */ /* 0x000fe20000000000 */
[----:B------:R-:W-:Y:S01]  /*3ad0*/  UMOV UR41, 0x40004040 ;  /* 0x4000404000297882 */ /* 0x000fe20000000000 */
[----:B------:R2:W-:Y:S01]  /*3ae0*/  UTCHMMA.2CTA gdesc[UR44], gdesc[UR42], tmem[UR10], tmem[UR26], idesc[UR27], UPT ;  /* 0x00ff1a2a2c0075ea */ /* 0x0005e2000ba0000a */
[----:B------:R-:W-:Y:S01]  /*3af0*/  UMOV UR39, 0x40004040 ;  /* 0x4000404000277882 */ /* 0x000fe20000000000 */
[----:B------:R-:W-:Y:S01]  /*3b00*/  UMOV UR37, 0x40004040 ;  /* 0x4000404000257882 */ /* 0x000fe20000000000 */
[----:B------:R-:W-:Y:S01]  /*3b10*/  UMOV UR35, 0x40004040 ;  /* 0x4000404000237882 */ /* 0x000fe20000000000 */
[----:B------:R2:W-:Y:S01]  /*3b20*/  UTCHMMA.2CTA gdesc[UR40], gdesc[UR38], tmem[UR10], tmem[UR24], idesc[UR25], UPT ;  /* 0x00ff1826280075ea */ /* 0x0005e2000ba0000a */
[----:B------:R2:W-:Y:S01]  /*3b30*/  UTCHMMA.2CTA gdesc[UR36], gdesc[UR34], tmem[UR10], tmem[UR22], idesc[UR23], UPT ;  /* 0x00ff1622240075ea */ /* 0x0005e2000ba0000a */
[----:B------:R2:W-:Y:S01]  /*3b40*/  UTCBAR.2CTA.MULTICAST [UR6], URZ, UR12 ;  /* 0x000000ff060073e9 */ /* 0x0005e2000820080c */
[----:B------:R-:W-:Y:S01]  /*3b50*/  UMOV UR46, UR16 ;  /* 0x00000010002e7c82 */ /* 0x000fe20008000000 */
[----:B------:R-:W-:Y:S05]  /*3b60*/  BRA.U UP0, `(.L_x_73) ;  /* 0xfffffffd00507547 */ /* 0x000fea000b83ffff */
.L_x_70:
[----:B------:R-:W-:Y:S01]  /*3b70*/  UIADD3 UR7, UPT, UPT, UR7, 0xb0, URZ ;  /* 0x000000b007077890 */ /* 0x000fe2000fffe0ff */
[----:B------:R-:W-:-:S08]  /*3b80*/  UMOV UR15, UR14 ;  /* 0x0000000e000f7c82 */ /* 0x000fd00008000000 */
[----:B------:R4:W-:Y:S01]  /*3b90*/  UTCBAR.2CTA.MULTICAST [UR7], URZ, UR11 ;  /* 0x000000ff070073e9 */ /* 0x0009e2000820080b */
[----:B------:R-:W-:Y:S02]  /*3ba0*/  NOP ;  /* 0x0000000000007918 */ /* 0x000fe40000000000 */
.L_x_68:
[----:B------:R-:W-:Y:S01]  /*3bb0*/  UIADD3 UR17, UPT, UPT, UR17, 0x1, URZ ;  /* 0x0000000111117890 */ /* 0x000fe2000fffe0ff */
[----:B------:R-:W-:-:S03]  /*3bc0*/  ISETP.NE.AND P0, PT, R8, 0x2, PT ;  /* 0x000000020800780c */ /* 0x000fc60003f05270 */
[----:B------:R-:W-:Y:S01]  /*3bd0*/  UISETP.NE.AND UP0, UPT, UR17, 0x4, UPT ;  /* 0x000000041100788c */ /* 0x000fe2000bf05270 */
[----:B-12---:R-:W-:Y:S02]  /*3be0*/  SEL R0, RZ, 0x1, P0 ;  /* 0x00000001ff007807 */ /* 0x006fe40000000000 */
[----:B------:R-:W-:Y:S01]  /*3bf0*/  SEL R8, R8, RZ, P0 ;  /* 0x000000ff08087207 */ /* 0x000fe20000000000 */
[----:B------:R-:W-:Y:S01]  /*3c00*/  USEL UR6, URZ, 0x1, UP0 ;  /* 0x00000001ff067887 */ /* 0x000fe20008000000 */
[----:B------:R-:W-:Y:S01]  /*3c10*/  LOP3.LUT R3, R3, R0, RZ, 0x3c, !PT ;  /* 0x0000000003037212 */ /* 0x000fe200078e3cff */
[----:B------:R-:W-:-:S04]  /*3c20*/  USEL UR17, UR17, URZ, UP0 ;  /* 0x000000ff11117287 */ /* 0x000fc80008000000 */
[----:B------:R-:W-:Y:S01]  /*3c30*/  LOP3.LUT R9, R9, UR6, RZ, 0x3c, !PT ;  /* 0x0000000609097c12 */ /* 0x000fe2000f8e3cff */
[----:B------:R-:W-:Y:S07]  /*3c40*/  @P1 BRA `(.L_x_74) ;  /* 0xfffffff800881947 */ /* 0x000fee000383ffff */
[----:B------:R-:W1:Y:S01]  /*3c50*/  S2UR UR4, SR_CgaCtaId ;  /* 0x00000000000479c3 */ /* 0x000e620000008800 */
[----:B------:R-:W-:Y:S01]  /*3c60*/  ELECT P0, URZ, PT ;  /* 0x0000000000ff782f */ /* 0x000fe20003800000 */
[----:B------:R-:W-:Y:S01]  /*3c70*/  HFMA2 R0, -RZ, RZ, 0, 5.9604644775390625e-08 ;  /* 0x00000001ff007431 */ /* 0x000fe200000001ff */
[----:B------:R-:W-:-:S05]  /*3c80*/  UMOV UR6, 0x40 ;  /* 0x0000004000067882 */ /* 0x000fca0000000000 */
[----:B------:R-:W-:Y:S01]  /*3c90*/  UVIRTCOUNT.DEALLOC.SMPOOL 0x80 ;  /* 0x000000800000784c */ /* 0x000fe20000000000 */
[----:B------:R-:W-:Y:S02]  /*3ca0*/  UISETP.NE.AND UP0, UPT, UR9, URZ, UPT ;  /* 0x000000ff0900728c */ /* 0x000fe4000bf05270 */
[----:B-1----:R-:W-:-:S09]  /*3cb0*/  ULEA UR4, UR4, UR6, 0x18 ;  /* 0x0000000604047291 */ /* 0x002fd2000f8ec0ff */
[----:B------:R1:W-:Y:S01]  /*3cc0*/  @P0 STS.U8 [UR4+0x1c], R0 ;  /* 0x00001c00ff000988 */ /* 0x0003e20008000004 */
[----:B------:R-:W-:Y:S05]  /*3cd0*/  BRA.U UP0, `(.L_x_75) ;  /* 0x0000000100a07547 */ /* 0x000fea000b800000 */
[----:B------:R-:W-:Y:S01]  /*3ce0*/  UIADD3 UR6, UPT, UPT, UR5, 0xd0, URZ ;  /* 0x000000d005067890 */ /* 0x000fe2000fffe0ff */
[----:B------:R-:W-:-:S03]  /*3cf0*/  SHF.L.U32 R3, R9, 0x1f, RZ ;  /* 0x0000001f09037819 */ /* 0x000fc600000006ff */
[----:B----4-:R-:W-:-:S09]  /*3d00*/  ULEA UR7, UR17, UR6, 0x3 ;  /* 0x0000000611077291 */ /* 0x010fd2000f8e18ff */
[----:B------:R-:W2:Y:S02]  /*3d10*/  SYNCS.PHASECHK.TRANS64.TRYWAIT P0, [UR7], R3 ;  /* 0x00000003ff0075a7 */ /* 0x000ea40008001107 */
[----:B--2---:R-:W-:Y:S05]  /*3d20*/  @!P0 BRA `(.L_x_76) ;  /* 0x00000050009c8947 */ /* 0x004fea0003800000 */
.L_x_172:
        /* <DEDUP_REMOVED lines=9> */
.L_x_174:
        /* <DEDUP_REMOVED lines=9> */
.L_x_176:
[----:B------:R-:W-:-:S04]  /*3e50*/  UIADD3 UR9, UPT, UPT, UR9, 0x1, URZ ;  /* 0x0000000109097890 */ /* 0x000fc8000fffe0ff */
[----:B------:R-:W-:-:S04]  /*3e60*/  UISETP.NE.AND UP1, UPT, UR9, 0x4, UPT ;  /* 0x000000040900788c */ /* 0x000fc8000bf25270 */
[----:B------:R-:W-:Y:S02]  /*3e70*/  USEL UR7, URZ, 0x1, UP1 ;  /* 0x00000001ff077887 */ /* 0x000fe40008800000 */
[----:B------:R-:W-:-:S04]  /*3e80*/  USEL UR9, UR9, URZ, UP1 ;  /* 0x000000ff09097287 */ /* 0x000fc80008800000 */
[----:B------:R-:W-:Y:S01]  /*3e90*/  ULEA UR9, UR9, UR6, 0x3 ;  /* 0x0000000609097291 */ /* 0x000fe2000f8e18ff */
[----:B-1----:R-:W-:-:S04]  /*3ea0*/  LOP3.LUT R3, R2, UR7, RZ, 0x3c, !PT ;  /* 0x0000000702037c12 */ /* 0x002fc8000f8e3cff */
[----:B------:R-:W-:Y:S01]  /*3eb0*/  SHF.L.U32 R3, R3, 0x1f, RZ ;  /* 0x0000001f03037819 */ /* 0x000fe200000006ff */
[----:B------:R-:W-:-:S04]  /*3ec0*/  IMAD.U32 R0, RZ, RZ, UR9 ;  /* 0x00000009ff007e24 */ /* 0x000fc8000f8e00ff */
[----:B------:R1:W2:Y:S03]  /*3ed0*/  SYNCS.PHASECHK.TRANS64.TRYWAIT P0, [R0+URZ], R3 ;  /* 0x00000003000075a7 */ /* 0x0002a600080011ff */
[----:B--2---:R-:W-:Y:S05]  /*3ee0*/  @!P0 NANOSLEEP.SYNCS 0x989680 ;  /* 0x009896800000895d */ /* 0x004fea0003900000 */
[----:B------:R-:W2:Y:S02]  /*3ef0*/  @!P0 SYNCS.PHASECHK.TRANS64 P0, [R0+URZ], R3 ;  /* 0x00000003000085a7 */ /* 0x000ea400080010ff */
[----:B--2---:R-:W-:Y:S05]  /*3f00*/  @P0 BRA `(.L_x_79) ;  /* 0x0000000000200947 */ /* 0x004fea0003800000 */
.L_x_80:
[----:B--2---:R2:W4:Y:S02]  /*3f10*/  SYNCS.PHASECHK.TRANS64.TRYWAIT P0, [R0+URZ], R3 ;  /* 0x00000003000075a7 */ /* 0x00452400080011ff */
[----:B----4-:R-:W-:Y:S05]  /*3f20*/  @!P0 NANOSLEEP.SYNCS 0x989680 ;  /* 0x009896800000895d */ /* 0x010fea0003900000 */
[----:B------:R-:W4:Y:S02]  /*3f30*/  @!P0 SYNCS.PHASECHK.TRANS64 P0, [R0+URZ], R3 ;  /* 0x00000003000085a7 */ /* 0x000f2400080010ff */
[----:B----4-:R-:W-:Y:S05]  /*3f40*/  @!P0 BRA `(.L_x_80) ;  /* 0xfffffffc00f08947 */ /* 0x010fea000383ffff */
[----:B------:R-:W-:Y:S05]  /*3f50*/  BRA `(.L_x_79) ;  /* 0x00000000000c7947 */ /* 0x000fea0003800000 */
.L_x_75:
[----:B------:R-:W-:-:S04]  /*3f60*/  UIADD3 UR6, UPT, UPT, UR5, 0x110, URZ ;  /* 0x0000011005067890 */ /* 0x000fc8000fffe0ff */
[----:B------:R-:W-:-:S09]  /*3f70*/  UPRMT UR6, UR8, 0x654, UR6 ;  /* 0x0000065408067896 */ /* 0x000fd20008000006 */
[----:B------:R-:W-:Y:S03]  /*3f80*/  SYNCS.ARRIVE.TRANS64.RED.A1T0 RZ, [UR6], RZ ;  /* 0x000000ffffff79a7 */ /* 0x000fe60008100406 */
.L_x_79:
[----:B-12---:R-:W-:Y:S01]  /*3f90*/  SHF.L.U32 R3, RZ, 0x1f, RZ ;  /* 0x0000001fff037819 */ /* 0x006fe200000006ff */
[----:B------:R-:W-:Y:S01]  /*3fa0*/  UIADD3 UR6, UPT, UPT, UR5, 0x110, URZ ;  /* 0x0000011005067890 */ /* 0x000fe2000fffe0ff */
[----:B------:R-:W-:Y:S02]  /*3fb0*/  PLOP3.LUT P0, PT, PT, PT, UP0, 0x80, 0x8 ;  /* 0x000000000008781c */ /* 0x000fe40003f0f008 */
[----:B------:R-:W1:Y:S02]  /*3fc0*/  SYNCS.PHASECHK.TRANS64.TRYWAIT P1, [UR5+0x110], R3 ;  /* 0x00011003ff0075a7 */ /* 0x000e640008021105 */
[----:B-1----:R-:W-:Y:S09]  /*3fd0*/  @!P1 BRA `(.L_x_81) ;  /* 0x0000005000389947 */ /* 0x002ff20003800000 */
.L_x_178:
[----:B------:R-:W-:Y:S01]  /*3fe0*/  @!UP0 UPRMT UR6, UR8, 0x654, UR6 ;  /* 0x0000065408068896 */ /* 0x000fe20008000006 */
[----:B------:R-:W-:Y:S02]  /*3ff0*/  UMOV UR5, 0x1 ;  /* 0x0000000100057882 */ /* 0x000fe40000000000 */
[----:B------:R-:W-:-:S06]  /*4000*/  UMOV UR8, 0xffff ;  /* 0x0000ffff00087882 */ /* 0x000fcc0000000000 */
[----:B------:R-:W-:Y:S01]  /*4010*/  @!P0 SYNCS.ARRIVE.TRANS64.RED.A1T0 RZ, [UR6], RZ ;  /* 0x000000ffffff89a7 */ /* 0x000fe20008100406 */
[----:B------:R-:W-:Y:S01]  /*4020*/  NOP ;  /* 0x0000000000007918 */ /* 0x000fe20000000000 */
[----:B-1----:R-:W1:Y:S01]  /*4030*/  LDS R0, [UR4+0x14] ;  /* 0x00001404ff007984 */ /* 0x002e620008000800 */
[----:B------:R-:W-:-:S04]  /*4040*/  ULOP3.LUT UR6, UR21, 0xffff, URZ, 0xc0, !UPT ;  /* 0x0000ffff15067892 */ /* 0x000fc8000f8ec0ff */
[----:B------:R-:W-:-:S04]  /*4050*/  USHF.R.U32.HI UR6, URZ, 0x5, UR6 ;  /* 0x00000005ff067899 */ /* 0x000fc80008011606 */
[----:B------:R-:W-:Y:S02]  /*4060*/  USHF.L.U32 UR8, UR8, UR6, URZ ;  /* 0x0000000608087299 */ /* 0x000fe400080006ff */
[----:B------:R-:W-:-:S04]  /*4070*/  USHF.L.U32 UR5, UR5, UR6, URZ ;  /* 0x0000000605057299 */ /* 0x000fc800080006ff */
[----:B-1----:R-:W-:-:S04]  /*4080*/  LOP3.LUT R0, R0, UR8, RZ, 0xc0, !PT ;  /* 0x0000000800007c12 */ /* 0x002fc8000f8ec0ff */
[----:B------:R-:W-:-:S13]  /*4090*/  ISETP.NE.AND P0, PT, R0, UR8, PT ;  /* 0x0000000800007c0c */ /* 0x000fda000bf05270 */
[----:B------:R-:W-:Y:S05]  /*40a0*/  @P0 BRA `(.L_x_82) ;  /* 0x0000000000580947 */ /* 0x000fea0003800000 */
[----:B------:R-:W1:Y:S02]  /*40b0*/  LDS R0, [UR4+0x18] ;  /* 0x00001804ff007984 */ /* 0x000e640008000800 */
[----:B-1----:R-:W-:-:S04]  /*40c0*/  LOP3.LUT R0, R0, UR5, RZ, 0xc0, !PT ;  /* 0x0000000500007c12 */ /* 0x002fc8000f8ec0ff */
[----:B------:R-:W-:-:S13]  /*40d0*/  ISETP.NE.AND P0, PT, R0, UR5, PT ;  /* 0x0000000500007c0c */ /* 0x000fda000bf05270 */
[----:B------:R-:W-:Y:S05]  /*40e0*/  @P0 BRA `(.L_x_83) ;  /* 0x00000000003c0947 */ /* 0x000fea0003800000 */
[----:B------:R-:W1:Y:S01]  /*40f0*/  S2R R2, SR_LANEID ;  /* 0x0000000000027919 */ /* 0x000e620000000000 */
[----:B------:R-:W-:Y:S01]  /*4100*/  ULOP3.LUT UR8, URZ, UR8, URZ, 0x33, !UPT ;  /* 0x00000008ff087292 */ /* 0x000fe2000f8e33ff */
[----:B------:R-:W-:Y:S01]  /*4110*/  LOP3.LUT R4, RZ, UR5, RZ, 0x33, !PT ;  /* 0x00000005ff047c12 */ /* 0x000fe2000f8e33ff */
[----:B----4-:R-:W-:Y:S02]  /*4120*/  VOTEU.ANY UR7, UPT, PT ;  /* 0x0000000000077886 */ /* 0x010fe400038e0100 */
[----:B------:R-:W-:Y:S01]  /*4130*/  UFLO.U32 UR7, UR7 ;  /* 0x00000007000772bd */ /* 0x000fe200080e0000 */
[----:B------:R-:W2:Y:S01]  /*4140*/  REDUX UR5, R4 ;  /* 0x00000000040573c4 */ /* 0x000ea20000000000 */
[----:B------:R-:W-:-:S06]  /*4150*/  IMAD.U32 R0, RZ, RZ, UR8 ;  /* 0x00000008ff007e24 */ /* 0x000fcc000f8e00ff */
[----:B------:R4:W-:Y:S01]  /*4160*/  UTCATOMSWS.AND URZ, UR8 ;  /* 0x0000000800ff79e3 */ /* 0x0009e20008000000 */
[----:B------:R-:W3:Y:S01]  /*4170*/  REDUX UR6, R0 ;  /* 0x00000000000673c4 */ /* 0x000ee20000000000 */
[----:B-1----:R-:W-:Y:S01]  /*4180*/  ISETP.EQ.U32.AND P0, PT, R2, UR7, PT ;  /* 0x0000000702007c0c */ /* 0x002fe2000bf02070 */
[----:B--2---:R-:W-:Y:S01]  /*4190*/  IMAD.U32 R2, RZ, RZ, UR5 ;  /* 0x00000005ff027e24 */ /* 0x004fe2000f8e00ff */
[----:B---3--:R-:W-:-:S11]  /*41a0*/  MOV R3, UR6 ;  /* 0x0000000600037c02 */ /* 0x008fd60008000f00 */
[----:B------:R4:W-:Y:S04]  /*41b0*/  @P0 ATOMS.AND RZ, [UR4+0x14], R3 ;  /* 0x00001403ffff098c */ /* 0x0009e8000a800004 */
[----:B------:R4:W-:Y:S01]  /*41c0*/  @P0 ATOMS.AND RZ, [UR4+0x18], R2 ;  /* 0x00001802ffff098c */ /* 0x0009e2000a800004 */
[----:B------:R-:W-:Y:S05]  /*41d0*/  BRA `(.L_x_84) ;  /* 0x0000000000147947 */ /* 0x000fea0003800000 */
.L_x_83:
[----:B------:R-:W-:Y:S02]  /*41e0*/  MOV R2, 0x4200 ;  /* 0x0000420000027802 */ /* 0x000fe40000000f00 */
[----:B---345:R-:W-:Y:S05]  /*41f0*/  CALL.REL.NOINC `($__internal_0_$__cuda_sm10x_tcgen05_guardrail_trap_col_being_dealloced_not_returned_by_alloc) ;  /* 0x0000005400187944 */ /* 0x038fea0003c00000 */
[----:B------:R-:W-:Y:S05]  /*4200*/  BRA `(.L_x_84) ;  /* 0x0000000000087947 */ /* 0x000fea0003800000 */
.L_x_82:
[----:B------:R-:W-:Y:S02]  /*4210*/  MOV R2, 0x4230 ;  /* 0x0000423000027802 */ /* 0x000fe40000000f00 */
[----:B---345:R-:W-:Y:S05]  /*4220*/  CALL.REL.NOINC `($__internal_2_$__cuda_sm10x_tcgen05_guardrail_trap_unallocated_columns_being_dealloced) ;  /* 0x0000005400247944 */ /* 0x038fea0003c00000 */
.L_x_84:
[----:B------:R-:W-:Y:S01]  /*4230*/  NOP ;  /* 0x0000000000007918 */ /* 0x000fe20000000000 */
[----:B----4-:R-:W-:Y:S05]  /*4240*/  EXIT ;  /* 0x000000000000794d */ /* 0x010fea0003800000 */
.L_x_55:
[----:B------:R-:W-:-:S09]  /*4250*/  UISETP.NE.OR UP5, UPT, UR10, 0x3, !UP5 ;  /* 0x000000030a00788c */ /* 0x000fd2000efa5670 */
[----:B------:R-:W-:Y:S05]  /*4260*/  BRA.U UP5, `(.L_x_85) ;  /* 0x0000001105787547 */ /* 0x000fea000b800000 */
[----:B------:R-:W1:Y:S01]  /*4270*/  LDC R0, c[0x0][0xb30] ;  /* 0x0002cc00ff007b82 */ /* 0x000e620000000800 */
[----:B------:R-:W2:Y:S01]  /*4280*/  LDCU.64 UR8, c[0x0][0x888] ;  /* 0x00011100ff0877ac */ /* 0x000ea20008000a00 */
[----:B------:R-:W-:Y:S02]  /*4290*/  HFMA2 R25, -RZ, RZ, 0, 0 ;  /* 0x00000000ff197431 */ /* 0x000fe400000001ff */
[----:B-----5:R-:W-:Y:S01]  /*42a0*/  IMAD.MOV.U32 R32, RZ, RZ, 0x1 ;  /* 0x00000001ff207424 */ /* 0x020fe200078e00ff */
[----:B------:R-:W-:Y:S01]  /*42b0*/  MOV R23, 0x1000 ;  /* 0x0000100000177802 */ /* 0x000fe20000000f00 */
[----:B------:R-:W3:Y:S01]  /*42c0*/  LDCU.64 UR4, c[0x0][0x890] ;  /* 0x00011200ff0477ac */ /* 0x000ee20008000a00 */
[----:B------:R-:W-:Y:S01]  /*42d0*/  IMAD.MOV.U32 R27, RZ, RZ, RZ ;  /* 0x000000ffff1b7224 */ /* 0x000fe200078e00ff */
[----:B------:R-:W4:Y:S01]  /*42e0*/  LDC R19, c[0x0][0x370] ;  /* 0x0000dc00ff137b82 */ /* 0x000f220000000800 */
[----:B------:R-:W-:Y:S01]  /*42f0*/  UMOV UR7, 0x400 ;  /* 0x0000040000077882 */ /* 0x000fe20000000000 */
[----:B------:R-:W-:-:S02]  /*4300*/  UPLOP3.LUT UP0, UPT, UPT, UPT, UPT, 0x40, 0x4 ;  /* 0x000000000004789c */ /* 0x000fc40003f0e870 */
[----:B------:R-:W-:-:S04]  /*4310*/  ULEA UR7, UR37, UR7, 0x18 ;  /* 0x0000000725077291 */ /* 0x000fc8000f8ec0ff */
[----:B------:R-:W4:Y:S01]  /*4320*/  LDC R2, c[0x0][0xb0c] ;  /* 0x0002c300ff027b82 */ /* 0x000f220000000800 */
[----:B------:R-:W-:Y:S02]  /*4330*/  UIADD3 UR13, UPT, UPT, UR7, 0x58, URZ ;  /* 0x00000058070d7890 */ /* 0x000fe4000fffe0ff */
[----:B--2---:R-:W-:Y:S02]  /*4340*/  UISETP.NE.U32.AND UP3, UPT, UR8, URZ, UPT ;  /* 0x000000ff0800728c */ /* 0x004fe4000bf65070 */
[----:B------:R-:W-:Y:S02]  /*4350*/  UIADD3 UR41, UPT, UPT, UR7, 0x40, URZ ;  /* 0x0000004007297890 */ /* 0x000fe4000fffe0ff */
[----:B---3--:R-:W-:Y:S01]  /*4360*/  UISETP.NE.U32.AND UP4, UPT, UR4, URZ, UPT ;  /* 0x000000ff0400728c */ /* 0x008fe2000bf85070 */
[----:B------:R-:W2:Y:S01]  /*4370*/  LDC R18, c[0x0][0xb20] ;  /* 0x0002c800ff127b82 */ /* 0x000ea20000000800 */
[----:B-1----:R-:W-:Y:S01]  /*4380*/  ISETP.NE.AND P1, PT, R0, 0x1, PT ;  /* 0x000000010000780c */ /* 0x002fe20003f25270 */
[----:B------:R-:W-:-:S02]  /*4390*/  UISETP.NE.AND.EX UP3, UPT, UR9, URZ, UPT, UP3 ;  /* 0x000000ff0900728c */ /* 0x000fc4000bf65330 */
[----:B------:R-:W-:Y:S02]  /*43a0*/  UIADD3 UR33, UPT, UPT, UR7, 0x48, URZ ;  /* 0x0000004807217890 */ /* 0x000fe4000fffe0ff */
[----:B------:R-:W-:Y:S02]  /*43b0*/  UIADD3 UR25, UPT, UPT, UR7, 0x50, URZ ;  /* 0x0000005007197890 */ /* 0x000fe4000fffe0ff */
[----:B------:R-:W1:Y:S01]  /*43c0*/  LDC.64 R36, c[0x0][0x348] ;  /* 0x0000d200ff247b82 */ /* 0x000e620000000a00 */
[----:B------:R-:W-:Y:S02]  /*43d0*/  UPRMT UR13, UR37, 0x654, UR13 ;  /* 0x00000654250d7896 */ /* 0x000fe4000800000d */
[----:B------:R-:W-:-:S05]  /*43e0*/  UISETP.NE.AND.EX UP4, UPT, UR5, URZ, UPT, UP4 ;  /* 0x000000ff0500728c */ /* 0x000fca000bf85340 */
[----:B------:R-:W3:Y:S08]  /*43f0*/  LDC.64 R16, c[0x0][0xb10] ;  /* 0x0002c400ff107b82 */ /* 0x000ef00000000a00 */
[----:B------:R-:W1:Y:S08]  /*4400*/  LDC.64 R6, c[0x0][0xb18] ;  /* 0x0002c600ff067b82 */ /* 0x000e700000000a00 */
[----:B------:R-:W1:Y:S08]  /*4410*/  LDC.64 R4, c[0x0][0xb28] ;  /* 0x0002ca00ff047b82 */ /* 0x000e700000000a00 */
[----:B--2-4-:R-:W1:Y:S02]  /*4420*/  LDC R22, c[0x0][0x374] ;  /* 0x0000dd00ff167b82 */ /* 0x014e640000000800 */
.L_x_96:
[----:B------:R-:W-:Y:S02]  /*4430*/  LEA R0, R27, UR7, 0x3 ;  /* 0x000000071b007c11 */ /* 0x000fe4000f8e18ff */
[----:B------:R-:W-:Y:S02]  /*4440*/  SHF.L.U32 R3, R25, 0x1f, RZ ;  /* 0x0000001f19037819 */ /* 0x000fe400000006ff */
[----:B------:R-:W-:Y:S02]  /*4450*/  LEA R28, R27, UR7, 0x4 ;  /* 0x000000071b1c7c11 */ /* 0x000fe4000f8e20ff */
[----:B--2---:R-:W2:Y:S02]  /*4460*/  SYNCS.PHASECHK.TRANS64.TRYWAIT P0, [R0+URZ+0x90], R3 ;  /* 0x00009003000075a7 */ /* 0x004ea400080011ff */
[----:B--2---:R-:W-:Y:S05]  /*4470*/  @!P0 BRA `(.L_x_86) ;  /* 0x0000004c00288947 */ /* 0x004fea0003800000 */
.L_x_179:
[----:B------:R-:W-:Y:S01]  /*4480*/  ISETP.GE.AND P0, PT, R26, 0x1, PT ;  /* 0x000000011a00780c */ /* 0x000fe20003f06270 */
[----:B------:R-:W4:Y:S01]  /*4490*/  LDS.128 R28, [R28+0x120] ;  /* 0x000120001c1c7984 */ /* 0x000f220000000c00 */
[----:B--2---:R-:W-:Y:S01]  /*44a0*/  VIADD R0, R0, 0xa0 ;  /* 0x000000a000007836 */ /* 0x004fe20000000000 */
[----:B------:R-:W-:Y:S01]  /*44b0*/  @!PT LDS RZ, [RZ] ;  /* 0x00000000fffff984 */ /* 0x000fe20000000800 */
[----:B------:R-:W-:Y:S01]  /*44c0*/  @!PT LDS RZ, [RZ] ;  /* 0x00000000fffff984 */ /* 0x000fe20000000800 */
[----:B------:R-:W-:Y:S01]  /*44d0*/  @!PT LDS RZ, [RZ] ;  /* 0x00000000fffff984 */ /* 0x000fe20000000800 */
[----:B------:R-:W-:Y:S01]  /*44e0*/  @!PT LDS RZ, [RZ] ;  /* 0x00000000fffff984 */ /* 0x000fe20000000800 */
[----:B------:R2:W-:Y:S06]  /*44f0*/  MEMBAR.ALL.CTA ;  /* 0x0000000000007992 */ /* 0x0005ec0000008000 */
[----:B--2---:R-:W2:Y:S01]  /*4500*/  FENCE.VIEW.ASYNC.S ;  /* 0x00000000000073c6 */ /* 0x004ea20000000000 */
[----:B------:R-:W-:Y:S04]  /*4510*/  PRMT R0, RZ, 0x654, R0 ;  /* 0x00000654ff007816 */ /* 0x000fe80000000000 */
[----:B--2---:R2:W-:Y:S01]  /*4520*/  SYNCS.ARRIVE.TRANS64.RED.A1T0 RZ, [R0+URZ], RZ ;  /* 0x000000ff00ff79a7 */ /* 0x0045e200081004ff */
[----:B----4-:R-:W-:Y:S11]  /*4530*/  LOP3.LUT P3, RZ, R30, 0x1, RZ, 0xc0, !PT ;  /* 0x000000011eff7812 */ /* 0x010ff6000786c0ff */
[----:B------:R-:W-:Y:S02]  /*4540*/  @!UPT UIADD3 URZ, UPT, UPT, URZ, URZ, URZ ;  /* 0x000000fffffff290 */ /* 0x000fe4000fffe0ff */
[----:B------:R-:W-:Y:S02]  /*4550*/  @P3 MOV R13, R28 ;  /* 0x0000001c000d3202 */ /* 0x000fe40000000f00 */
[----:B------:R-:W-:Y:S01]  /*4560*/  @P3 LOP3.LUT R8, R29, 0xffff, RZ, 0xc0, !PT ;  /* 0x0000ffff1d083812 */ /* 0x000fe200078ec0ff */
[----:B--2---:R-:W-:Y:S06]  /*4570*/  @!P0 BRA `(.L_x_87) ;  /* 0x0000000000a48947 */ /* 0x004fec0003800000 */
[----:B-1----:R-:W-:Y:S01]  /*4580*/  IMAD.HI.U32 R33, R22, R7, RZ ;  /* 0x0000000716217227 */ /* 0x002fe200078e00ff */
[----:B------:R-:W-:Y:S02]  /*4590*/  ISETP.NE.AND P0, PT, R6, 0x1, PT ;  /* 0x000000010600780c */ /* 0x000fe40003f05270 */
[----:B------:R-:W-:Y:S01]  /*45a0*/  ISETP.NE.AND P2, PT, R26, 0x1, PT ;  /* 0x000000011a00780c */ /* 0x000fe20003f45270 */
[----:B---3--:R-:W-:Y:S01]  /*45b0*/  IMAD.HI.U32 R34, R19, R16, RZ ;  /* 0x0000001013227227 */ /* 0x008fe200078e00ff */
[----:B------:R-:W-:Y:S02]  /*45c0*/  SHF.R.U32.HI R33, RZ, R18, R33 ;  /* 0x00000012ff217219 */ /* 0x000fe40000011621 */
[----:B------:R-:W-:Y:S01]  /*45d0*/  ISETP.NE.AND P4, PT, R2, 0x1, PT ;  /* 0x000000010200780c */ /* 0x000fe20003f85270 */
[----:B------:R-:W-:Y:S01]  /*45e0*/  IMAD.HI.U32 R38, R13, R16, RZ ;  /* 0x000000100d267227 */ /* 0x000fe200078e00ff */
[----:B------:R-:W-:Y:S02]  /*45f0*/  SHF.R.U32.HI R34, RZ, R17, R34 ;  /* 0x00000011ff227219 */ /* 0x000fe40000011622 */
[----:B------:R-:W-:Y:S01]  /*4600*/  SEL R3, R22, R33, !P0 ;  /* 0x0000002116037207 */ /* 0x000fe20004000000 */
[C---:B------:R-:W-:Y:S01]  /*4610*/  IMAD.HI.U32 R33, R8.reuse, R7, RZ ;  /* 0x0000000708217227 */ /* 0x040fe200078e00ff */
[----:B------:R-:W-:Y:S02]  /*4620*/  SEL R11, R19, R34, !P4 ;  /* 0x00000022130b7207 */ /* 0x000fe40006000000 */
[----:B------:R-:W-:Y:S01]  /*4630*/  SHF.R.U32.HI R38, RZ, R17, R38 ;  /* 0x00000011ff267219 */ /* 0x000fe20000011626 */
[----:B------:R-:W-:Y:S01]  /*4640*/  IMAD.HI.U32 R40, R3, R4, RZ ;  /* 0x0000000403287227 */ /* 0x000fe200078e00ff */
[----:B------:R-:W-:Y:S03]  /*4650*/  SHF.R.U32.HI R33, RZ, R18, R33 ;  /* 0x00000012ff217219 */ /* 0x000fe60000011621 */
[----:B------:R-:W-:Y:S01]  /*4660*/  IMAD.HI.U32 R34, R11, R4, RZ ;  /* 0x000000040b227227 */ /* 0x000fe200078e00ff */
[----:B------:R-:W-:Y:S02]  /*4670*/  @P2 SHF.R.U32.HI R3, RZ, R5, R40 ;  /* 0x00000005ff032219 */ /* 0x000fe40000011628 */
[----:B------:R-:W-:Y:S02]  /*4680*/  SEL R9, R8, R33, !P0 ;  /* 0x0000002108097207 */ /* 0x000fe40004000000 */
[----:B------:R-:W-:Y:S01]  /*4690*/  @P2 SHF.R.U32.HI R11, RZ, R5, R34 ;  /* 0x00000005ff0b2219 */ /* 0x000fe20000011622 */
[C---:B------:R-:W-:Y:S01]  /*46a0*/  IMAD R10, R26.reuse, R3, RZ ;  /* 0x000000031a0a7224 */ /* 0x040fe200078e02ff */
[----:B------:R-:W-:Y:S01]  /*46b0*/  SEL R3, R13, R38, !P4 ;  /* 0x000000260d037207 */ /* 0x000fe20006000000 */
[C---:B------:R-:W-:Y:S03]  /*46c0*/  IMAD.HI.U32 R14, R9.reuse, R4, RZ ;  /* 0x00000004090e7227 */ /* 0x040fe600078e00ff */
[----:B------:R-:W-:Y:S01]  /*46d0*/  ISETP.GE.AND P0, PT, R9, R10, PT ;  /* 0x0000000a0900720c */ /* 0x000fe20003f06270 */
[C---:B------:R-:W-:Y:S01]  /*46e0*/  IMAD R12, R26.reuse, R11, RZ ;  /* 0x0000000b1a0c7224 */ /* 0x040fe200078e02ff */
[-C--:B------:R-:W-:Y:S04]  /*46f0*/  SHF.R.U32.HI R14, RZ, R5.reuse, R14 ;  /* 0x00000005ff0e7219 */ /* 0x080fe8000001160e */
[----:B------:R-:W-:Y:S02]  /*4700*/  ISETP.GE.OR P0, PT, R3, R12, P0 ;  /* 0x0000000c0300720c */ /* 0x000fe40000706670 */
[----:B------:R-:W-:Y:S05]  /*4710*/  SEL R15, R9, R14, !P2 ;  /* 0x0000000e090f7207 */ /* 0x000fea0005000000 */
[----:B------:R-:W-:Y:S04]  /*4720*/  IMAD.MOV R14, RZ, RZ, -R15 ;  /* 0x000000ffff0e7224 */ /* 0x000fe800078e0a0f */
[----:B------:R-:W-:Y:S02]  /*4730*/  IMAD R14, R26, R14, R9 ;  /* 0x0000000e1a0e7224 */ /* 0x000fe400078e0209 */
[C---:B------:R-:W-:Y:S05]  /*4740*/  @!P0 IMAD.HI.U32 R10, R3.reuse, R4, RZ ;  /* 0x00000004030a8227 */ /* 0x040fea00078e00ff */
[----:B------:R-:W-:Y:S04]  /*4750*/  @!P0 SHF.R.U32.HI R10, RZ, R5, R10 ;  /* 0x00000005ff0a8219 */ /* 0x000fe8000001160a */
[----:B------:R-:W-:Y:S01]  /*4760*/  @!P0 SEL R0, R3, R10, !P2 ;  /* 0x0000000a03008207 */ /* 0x000fe20005000000 */
[----:B------:R-:W-:Y:S03]  /*4770*/  IMAD.MOV R10, RZ, RZ, -R3 ;  /* 0x000000ffff0a7224 */ /* 0x000fe600078e0a03 */
[----:B------:R-:W-:Y:S01]  /*4780*/  @!P0 IADD3 R15, PT, PT, R15, -R0, RZ ;  /* 0x800000000f0f8210 */ /* 0x000fe20007ffe0ff */
[----:B------:R-:W-:Y:S01]  /*4790*/  @!P0 IMAD R0, R11, R14, R0 ;  /* 0x0000000e0b008224 */ /* 0x000fe200078e0200 */
[----:B------:R-:W-:Y:S01]  /*47a0*/  IADD3 R11, PT, PT, -R9, RZ, RZ ;  /* 0x000000ff090b7210 */ /* 0x000fe20007ffe1ff */
[----:B------:R-:W-:Y:S02]  /*47b0*/  IMAD R13, R2, R10, R13 ;  /* 0x0000000a020d7224 */ /* 0x000fe400078e020d */
[----:B------:R-:W-:Y:S02]  /*47c0*/  @!P0 IMAD R9, R15, R26, R3 ;  /* 0x0000001a0f098224 */ /* 0x000fe400078e0203 */
[----:B------:R-:W-:Y:S02]  /*47d0*/  @!P0 IMAD.MOV.U32 R3, RZ, RZ, R0 ;  /* 0x000000ffff038224 */ /* 0x000fe400078e0000 */
[----:B------:R-:W-:Y:S02]  /*47e0*/  IMAD R8, R6, R11, R8 ;  /* 0x0000000b06087224 */ /* 0x000fe400078e0208 */
[----:B------:R-:W-:Y:S02]  /*47f0*/  IMAD R13, R3, R2, R13 ;  /* 0x00000002030d7224 */ /* 0x000fe400078e020d */
[----:B------:R-:W-:Y:S02]  /*4800*/  IMAD R8, R9, R6, R8 ;  /* 0x0000000609087224 */ /* 0x000fe400078e0208 */
.L_x_87:
[----:B------:R-:W-:Y:S05]  /*4810*/  BRA.U UP0, `(.L_x_88) ;  /* 0x0000000100107547 */ /* 0x000fea000b800000 */
[----:B------:R-:W-:Y:S04]  /*4820*/  MOV R0, UR6 ;  /* 0x0000000600007c02 */ /* 0x000fe80008000f00 */
[----:B------:R-:W-:Y:S04]  /*4830*/  SHF.L.U32 R3, R0, 0x1f, RZ ;  /* 0x0000001f00037819 */ /* 0x000fe800000006ff */
[----:B------:R-:W2:Y:S02]  /*4840*/  SYNCS.PHASECHK.TRANS64.TRYWAIT P0, [UR7+0x88], R3 ;  /* 0x00008803ff0075a7 */ /* 0x000ea40008001107 */
[----:B--2---:R-:W-:Y:S05]  /*4850*/  @!P0 BRA `(.L_x_89) ;  /* 0x0000004800448947 */ /* 0x004fea0003800000 */
.L_x_88:
[----:B------:R-:W-:Y:S02]  /*4860*/  R2UR UR42, R20 ;  /* 0x00000000142a72ca */ /* 0x000fe400000e0000 */
[----:B------:R-:W-:Y:S02]  /*4870*/  R2UR UR43, R21 ;  /* 0x00000000152b72ca */ /* 0x000fe400000e0000 */
[----:B------:R-:W-:Y:S02]  /*4880*/  ISETP.NE.U32.AND P2, PT, RZ, UR4, PT ;  /* 0x00000004ff007c0c */ /* 0x000fe4000bf45070 */
[----:B------:R-:W-:Y:S02]  /*4890*/  SHF.L.U32 R12, R32, 0x1f, RZ ;  /* 0x0000001f200c7819 */ /* 0x000fe400000006ff */
[----:B------:R-:W-:Y:S05]  /*48a0*/  ISETP.NE.AND.EX P2, PT, RZ, UR5, PT, P2 ;  /* 0x00000005ff007c0c */ /* 0x000fea000bf45320 */
[----:B------:R-:W-:Y:S02]  /*48b0*/  USHF.L.U32 UR42, UR42, 0x7, URZ ;  /* 0x000000072a2a7899 */ /* 0x000fe400080006ff */
[----:B------:R-:W-:Y:S01]  /*48c0*/  USHF.L.U32 UR43, UR43, 0x6, URZ ;  /* 0x000000062b2b7899 */ /* 0x000fe200080006ff */
[----:B------:R-:W-:Y:S11]  /*48d0*/  BRA.U !UP4, `(.L_x_90) ;  /* 0x000000010c347547 */ /* 0x000ff6000b800000 */
[----:B------:R-:W-:Y:S01]  /*48e0*/  UPLOP3.LUT UP1, UPT, UPT, UPT, UP3, 0x80, 0x8 ;  /* 0x000000000008789c */ /* 0x000fe20003f2f030 */
[----:B--2---:R-:W-:Y:S02]  /*48f0*/  HFMA2 R0, -RZ, RZ, 0, 5.9604644775390625e-08 ;  /* 0x00000001ff007431 */ /* 0x004fe400000001ff */
[----:B------:R-:W-:Y:S03]  /*4900*/  IMAD.MOV.U32 R59, RZ, RZ, 0x1 ;  /* 0x00000001ff3b7424 */ /* 0x000fe600078e00ff */
[----:B------:R-:W-:Y:S05]  /*4910*/  PLOP3.LUT P0, PT, PT, PT, UP1, 0x80, 0x8 ;  /* 0x000000000008781c */ /* 0x000fea0003f0f018 */
[----:B------:R-:W2:Y:S01]  /*4920*/  @UP1 LDCU.64 UR10, c[0x0][0x888] ;  /* 0x00011100ff0a17ac */ /* 0x000ea20008000a00 */
[----:B------:R-:W-:Y:S07]  /*4930*/  @UP1 UIMAD UR8, UR36, UR4, URZ ;  /* 0x00000004240812a4 */ /* 0x000fee000f8e02ff */
[----:B------:R-:W-:Y:S01]  /*4940*/  @!P0 PRMT R59, R0, 0x7610, R59 ;  /* 0x00007610003b8816 */ /* 0x000fe2000000003b */
[----:B--2---:R-:W-:Y:S03]  /*4950*/  @UP1 UIMAD.WIDE UR10, UR8, 0x4, UR10 ;  /* 0x00000004080a18a5 */ /* 0x004fe6000f8e020a */
[----:B------:R-:W2:Y:S03]  /*4960*/  @!UP1 LDCU UR8, c[0x0][0x880] ;  /* 0x00011000ff0897ac */ /* 0x000ea60008000800 */
[----:B------:R-:W-:Y:S01]  /*4970*/  IMAD.U32 R10, RZ, RZ, UR10 ;  /* 0x0000000aff0a7e24 */ /* 0x000fe2000f8e00ff */
[----:B------:R-:W-:Y:S05]  /*4980*/  MOV R11, UR11 ;  /* 0x0000000b000b7c02 */ /* 0x000fea0008000f00 */
[----:B------:R4:W5:Y:S02]  /*4990*/  @P0 LDG.E R35, desc[UR46][R10.64] ;  /* 0x0000002e0a230981 */ /* 0x000964000c1e1900 */
[----:B--2-4-:R-:W-:Y:S07]  /*49a0*/  @!P0 IMAD.U32 R35, RZ, RZ, UR8 ;  /* 0x00000008ff238e24 */ /* 0x014fee000f8e00ff */
.L_x_90:
[----:B-----5:R-:W-:Y:S01]  /*49b0*/  @!P2 FSETP.EQ.AND P0, PT, R35, RZ, PT ;  /* 0x000000ff2300a20b */ /* 0x020fe20003f02000 */
[----:B------:R-:W-:Y:S01]  /*49c0*/  @!UPT UIADD3 URZ, UPT, UPT, URZ, URZ, URZ ;  /* 0x000000fffffff290 */ /* 0x000fe2000fffe0ff */
[----:B------:R-:W-:Y:S11]  /*49d0*/  @!P2 BRA `(.L_x_91) ;  /* 0x000000000014a947 */ /* 0x000ff60003800000 */
[----:B------:R-:W-:Y:S02]  /*49e0*/  LOP3.LUT P2, RZ, R59, 0xff, RZ, 0xc0, !PT ;  /* 0x000000ff3bff7812 */ /* 0x000fe4000784c0ff */
[----:B------:R-:W-:Y:S04]  /*49f0*/  PLOP3.LUT P0, PT, PT, PT, UP1, 0x80, 0x8 ;  /* 0x000000000008781c */ /* 0x000fe80003f0f018 */
[----:B------:R-:W-:Y:S07]  /*4a00*/  PLOP3.LUT P0, PT, P0, PT, PT, 0x8, 0x80 ;  /* 0x000000000080781c */ /* 0x000fee000070e170 */
[----:B------:R-:W-:Y:S11]  /*4a10*/  @P2 FSETP.EQ.AND P0, PT, R35, RZ, PT ;  /* 0x000000ff2300220b */ /* 0x000ff60003f02000 */
[----:B------:R-:W-:Y:S02]  /*4a20*/  @!UPT UIADD3 URZ, UPT, UPT, URZ, URZ, URZ ;  /* 0x000000fffffff290 */ /* 0x000fe4000fffe0ff */
.L_x_91:
[----:B------:R-:W4:Y:S01]  /*4a30*/  SYNCS.PHASECHK.TRANS64.TRYWAIT P2, [UR7+0x60], R12 ;  /* 0x0000600cff0075a7 */ /* 0x000f220008041107 */
[----:B------:R-:W-:Y:S04]  /*4a40*/  ELECT P4, URZ, PT ;  /* 0x0000000000ff782f */ /* 0x000fe80003880000 */
[----:B------:R-:W-:Y:S11]  /*4a50*/  PLOP3.LUT P4, PT, P0, P4, PT, 0xf2, 0x2f ;  /* 0x00000000002f781c */ /* 0x000ff60000789e72 */
[----:B------:R-:W-:Y:S02]  /*4a60*/  @!UPT UIADD3 URZ, UPT, UPT, URZ, URZ, URZ ;  /* 0x000000fffffff290 */ /* 0x000fe4000fffe0ff */
[----:B-1----:R-:W-:Y:S05]  /*4a70*/  @!P4 IADD3 R9, P0, PT, R36, 0x580, RZ ;  /* 0x000005802409c810 */ /* 0x002fea0007f1e0ff */
[----:B--2---:R-:W-:Y:S01]  /*4a80*/  @!P4 IMAD.X R0, RZ, RZ, R37, P0 ;  /* 0x000000ffff00c224 */ /* 0x004fe200000e0625 */
[----:B----4-:R-:W-:Y:S07]  /*4a90*/  @!P2 BRA `(.L_x_92) ;  /* 0x0000004400cca947 */ /* 0x010fee0003800000 */
.L_x_182:
[----:B------:R-:W-:Y:S01]  /*4aa0*/  @!P4 R2UR UR9, R9 ;  /* 0x000000000909c2ca */ /* 0x000fe200000e0000 */
[----:B------:R-:W-:Y:S01]  /*4ab0*/  VOTEU.ALL UP0, P4 ;  /* 0x0000000000ff7886 */ /* 0x000fe20002000000 */
[----:B------:R-:W-:Y:S01]  /*4ac0*/  @!P4 R2UR UR8, R0 ;  /* 0x000000000008c2ca */ /* 0x000fe200000e0000 */
[----:B------:R-:W-:Y:S01]  /*4ad0*/  VOTEU.ALL UP2, P4 ;  /* 0x0000000000ff7886 */ /* 0x000fe20002040000 */
[----:B------:R-:W-:Y:S01]  /*4ae0*/  UMOV UR16, 0x0 ;  /* 0x0000000000107882 */ /* 0x000fe20000000000 */
[----:B------:R-:W-:Y:S01]  /*4af0*/  UMOV UR17, 0x10000000 ;  /* 0x1000000000117882 */ /* 0x000fe20000000000 */
[----:B------:R-:W-:Y:S01]  /*4b00*/  @!UP0 UIADD3 UR40, UPT, UPT, UR7, 0x200, URZ ;  /* 0x0000020007288890 */ /* 0x000fe2000fffe0ff */
[----:B------:R-:W-:Y:S01]  /*4b10*/  @!P4 IMAD.MOV.U32 R0, RZ, RZ, 0x1000 ;  /* 0x00001000ff00c424 */ /* 0x000fe200078e00ff */
[----:B------:R-:W-:Y:S01]  /*4b20*/  UMOV UR44, UR36 ;  /* 0x00000024002c7c82 */ /* 0x000fe20008000000 */
[----:B------:R-:W-:Y:S01]  /*4b30*/  @!UP0 UIADD3 UR10, UPT, UPT, UR42, 0x40, URZ ;  /* 0x000000402a0a8890 */ /* 0x000fe2000fffe0ff */
[----:B------:R-:W-:Y:S01]  /*4b40*/  @!P4 IADD3 R9, P0, PT, R36, 0x580, RZ ;  /* 0x000005802409c810 */ /* 0x000fe20007f1e0ff */
[----:B------:R-:W-:Y:S01]  /*4b50*/  UMOV UR11, UR43 ;  /* 0x0000002b000b7c82 */ /* 0x000fe20008000000 */
[----:B------:R-:W-:Y:S01]  /*4b60*/  UMOV UR12, UR36 ;  /* 0x00000024000c7c82 */ /* 0x000fe20008000000 */
[----:B------:R-:W-:Y:S01]  /*4b70*/  IMAD.U32 R10, RZ, RZ, UR9 ;  /* 0x00000009ff0a7e24 */ /* 0x000fe2000f8e00ff */
[----:B------:R-:W-:Y:S01]  /*4b80*/  UMOV UR9, UR41 ;  /* 0x0000002900097c82 */ /* 0x000fe20008000000 */
[----:B------:R-:W-:Y:S01]  /*4b90*/  IMAD.U32 R11, RZ, RZ, UR8 ;  /* 0x00000008ff0b7e24 */ /* 0x000fe2000f8e00ff */
[----:B------:R-:W-:Y:S02]  /*4ba0*/  @!UP0 UIADD3 UR8, UPT, UPT, UR7, 0xa00, URZ ;  /* 0x00000a0007088890 */ /* 0x000fe4000fffe0ff */
[----:B------:R-:W-:Y:S01]  /*4bb0*/  @!P4 R2UR UR18, R10 ;  /* 0x000000000a12c2ca */ /* 0x000fe200000e0000 */
[----:B------:R-:W-:Y:S01]  /*4bc0*/  VOTEU.ALL UP0, P4 ;  /* 0x0000000000ff7886 */ /* 0x000fe20002000000 */
[----:B------:R-:W-:Y:S01]  /*4bd0*/  @!P4 R2UR UR19, R11 ;  /* 0x000000000b13c2ca */ /* 0x000fe200000e0000 */
[----:B------:R-:W-:Y:S11]  /*4be0*/  UPRMT UR14, UR37, 0x654, UR41 ;  /* 0x00000654250e7896 */ /* 0x000ff60008000029 */
[----:B------:R-:W-:Y:S01]  /*4bf0*/  @!UPT UIADD3 URZ, UPT, UPT, URZ, URZ, URZ ;  /* 0x000000fffffff290 */ /* 0x000fe2000fffe0ff */
[----:B------:R2:W-:Y:S01]  /*4c00*/  @!UP2 UTMALDG.3D [UR40], [UR18], desc[UR16] ;  /* 0x000010281200a5b4 */ /* 0x0005e20008011000 */
[----:B------:R2:W-:Y:S01]  /*4c10*/  @!UP0 UTMALDG.3D [UR8], [UR18], desc[UR16] ;  /* 0x00001008120085b4 */ /* 0x0005e20008011000 */
[----:B------:R4:W-:Y:S01]  /*4c20*/  @!P4 SYNCS.ARRIVE.TRANS64.RED.A0TR RZ, [UR7+0x40], R0 ;  /* 0x00004000ffffc9a7 */ /* 0x0009e20008300407 */
[----:B------:R-:W-:Y:S01]  /*4c30*/  SYNCS.ARRIVE.TRANS64.RED.A1T0 RZ, [UR14], RZ ;  /* 0x000000ffffff79a7 */ /* 0x000fe2000810040e */
[----:B----4-:R-:W-:Y:S01]  /*4c40*/  @!P4 IMAD.X R0, RZ, RZ, R37, P0 ;  /* 0x000000ffff00c224 */ /* 0x010fe200000e0625 */
[----:B------:R-:W4:Y:S02]  /*4c50*/  SYNCS.PHASECHK.TRANS64.TRYWAIT P2, [UR7+0x68], R12 ;  /* 0x0000680cff0075a7 */ /* 0x000f240008041107 */
[----:B--2-4-:R-:W-:Y:S05]  /*4c60*/  @!P2 BRA `(.L_x_93) ;  /* 0x000000440070a947 */ /* 0x014fea0003800000 */
.L_x_184:
        /* <DEDUP_REMOVED lines=8> */
[----:B------:R-:W-:Y:S01]  /*4cf0*/  @!UP0 UIADD3 UR32, UPT, UPT, UR7, 0x1200, URZ ;  /* 0x0000120007208890 */ /* 0x000fe2000fffe0ff */
[----:B------:R-:W-:Y:S01]  /*4d00*/  @!P4 IADD3 R21, P0, PT, R36, 0x580, RZ ;  /* 0x000005802415c810 */ /* 0x000fe20007f1e0ff */
[----:B------:R-:W-:Y:S01]  /*4d10*/  UMOV UR35, UR43 ;  /* 0x0000002b00237c82 */ /* 0x000fe20008000000 */
[----:B------:R-:W-:Y:S02]  /*4d20*/  @!UP0 UIADD3 UR10, UPT, UPT, UR42, 0x50, URZ ;  /* 0x000000502a0a8890 */ /* 0x000fe4000fffe0ff */
[----:B------:R-:W-:Y:S01]  /*4d30*/  IMAD.U32 R10, RZ, RZ, UR9 ;  /* 0x00000009ff0a7e24 */ /* 0x000fe2000f8e00ff */
[----:B------:R-:W-:Y:S01]  /*4d40*/  UMOV UR9, UR33 ;  /* 0x0000002100097c82 */ /* 0x000fe20008000000 */
[----:B------:R-:W-:Y:S01]  /*4d50*/  IMAD.U32 R11, RZ, RZ, UR8 ;  /* 0x00000008ff0b7e24 */ /* 0x000fe2000f8e00ff */
[----:B------:R-:W-:Y:S01]  /*4d60*/  @!UP0 UIADD3 UR8, UPT, UPT, UR7, 0x1a00, URZ ;  /* 0x00001a0007088890 */ /* 0x000fe2000fffe0ff */
[----:B------:R-:W-:Y:S01]  /*4d70*/  @!P4 IMAD.X R20, RZ, RZ, R37, P0 ;  /* 0x000000ffff14c224 */ /* 0x000fe200000e0625 */
[----:B------:R-:W-:Y:S01]  /*4d80*/  @!P4 R2UR UR18, R10 ;  /* 0x000000000a12c2ca */ /* 0x000fe200000e0000 */
[----:B------:R-:W-:Y:S01]  /*4d90*/  VOTEU.ALL UP0, P4 ;  /* 0x0000000000ff7886 */ /* 0x000fe20002000000 */
[----:B------:R-:W-:Y:S01]  /*4da0*/  @!P4 R2UR UR19, R11 ;  /* 0x000000000b13c2ca */ /* 0x000fe200000e0000 */
[----:B------:R-:W-:Y:S01]  /*4db0*/  UMOV UR11, UR43 ;  /* 0x0000002b000b7c82 */ /* 0x000fe20008000000 */
[----:B------:R-:W-:Y:S01]  /*4dc0*/  UMOV UR12, UR36 ;  /* 0x00000024000c7c82 */ /* 0x000fe20008000000 */
[----:B------:R-:W-:Y:S10]  /*4dd0*/  UPRMT UR14, UR37, 0x654, UR33 ;  /* 0x00000654250e7896 */ /* 0x000ff40008000021 */
[----:B------:R2:W-:Y:S01]  /*4de0*/  @!UP2 UTMALDG.3D [UR32], [UR18], desc[UR16] ;  /* 0x000010201200a5b4 */ /* 0x0005e20008011000 */
[----:B------:R2:W-:Y:S01]  /*4df0*/  @!UP0 UTMALDG.3D [UR8], [UR18], desc[UR16] ;  /* 0x00001008120085b4 */ /* 0x0005e20008011000 */
[----:B------:R2:W-:Y:S01]  /*4e00*/  @!P4 SYNCS.ARRIVE.TRANS64.RED.A0TR RZ, [UR7+0x48], R0 ;  /* 0x00004800ffffc9a7 */ /* 0x0005e20008300407 */
[----:B------:R-:W-:Y:S01]  /*4e10*/  SYNCS.ARRIVE.TRANS64.RED.A1T0 RZ, [UR14], RZ ;  /* 0x000000ffffff79a7 */ /* 0x000fe2000810040e */
[----:B------:R-:W4:Y:S02]  /*4e20*/  SYNCS.PHASECHK.TRANS64.TRYWAIT P2, [UR7+0x70], R12 ;  /* 0x0000700cff0075a7 */ /* 0x000f240008041107 */
[----:B--2-4-:R-:W-:Y:S05]  /*4e30*/  @!P2 BRA `(.L_x_94) ;  /* 0x000000440014a947 */ /* 0x014fea0003800000 */
.L_x_186:
[----:B------:R-:W2:Y:S01]  /*4e40*/  LDC.64 R14, c[0x0][0xb10] ;  /* 0x0002c400ff0e7b82 */ /* 0x000ea20000000a00 */
[----:B------:R-:W-:Y:S01]  /*4e50*/  @!P4 R2UR UR9, R21 ;  /* 0x000000001509c2ca */ /* 0x000fe200000e0000 */
[----:B------:R-:W-:Y:S01]  /*4e60*/  VOTEU.ALL UP0, P4 ;  /* 0x0000000000ff7886 */ /* 0x000fe20002000000 */
[----:B------:R-:W-:Y:S01]  /*4e70*/  @!P4 R2UR UR8, R20 ;  /* 0x000000001408c2ca */ /* 0x000fe200000e0000 */
[----:B------:R-:W-:Y:S01]  /*4e80*/  VOTEU.ALL UP2, P4 ;  /* 0x0000000000ff7886 */ /* 0x000fe20002040000 */
[----:B------:R-:W-:Y:S03]  /*4e90*/  UMOV UR16, 0x0 ;  /* 0x0000000000107882 */ /* 0x000fe60000000000 */
[----:B------:R-:W4:Y:S01]  /*4ea0*/  LDC.64 R10, c[0x0][0xb18] ;  /* 0x0002c600ff0a7b82 */ /* 0x000f220000000a00 */
[----:B------:R-:W-:Y:S01]  /*4eb0*/  @!UP0 UIADD3 UR26, UPT, UPT, UR42, 0x20, URZ ;  /* 0x000000202a1a8890 */ /* 0x000fe2000fffe0ff */
[----:B------:R-:W-:Y:S01]  /*4ec0*/  @P3 SHF.R.U32.HI R24, RZ, 0x10, R29 ;  /* 0x00000010ff183819 */ /* 0x000fe2000001161d */
[----:B------:R-:W-:Y:S01]  /*4ed0*/  @!UP0 UIADD3 UR24, UPT, UPT, UR7, 0x2200, URZ ;  /* 0x0000220007188890 */ /* 0x000fe2000fffe0ff */
[----:B------:R-:W-:Y:S01]  /*4ee0*/  VIADD R27, R27, 0x1 ;  /* 0x000000011b1b7836 */ /* 0x000fe20000000000 */
[----:B------:R-:W-:Y:S03]  /*4ef0*/  UMOV UR17, 0x10000000 ;  /* 0x1000000000117882 */ /* 0x000fe60000000000 */
[----:B------:R-:W5:Y:S01]  /*4f00*/  @!P1 LDC R0, c[0x0][0xb20] ;  /* 0x0002c800ff009b82 */ /* 0x000f620000000800 */
[----:B------:R-:W-:Y:S01]  /*4f10*/  UMOV UR27, UR43 ;  /* 0x0000002b001b7c82 */ /* 0x000fe20008000000 */
[----:B------:R-:W-:Y:S01]  /*4f20*/  IMAD.U32 R20, RZ, RZ, UR9 ;  /* 0x00000009ff147e24 */ /* 0x000fe2000f8e00ff */
[----:B------:R-:W-:Y:S05]  /*4f30*/  UMOV UR28, UR36 ;  /* 0x00000024001c7c82 */ /* 0x000fea0008000000 */
[----:B-1----:R-:W1:Y:S01]  /*4f40*/  @!P1 LDC R3, c[0x0][0xb0c] ;  /* 0x0002c300ff039b82 */ /* 0x002e620000000800 */
[----:B------:R-:W-:Y:S01]  /*4f50*/  IMAD.U32 R21, RZ, RZ, UR8 ;  /* 0x00000008ff157e24 */ /* 0x000fe2000f8e00ff */
[----:B------:R-:W-:Y:S01]  /*4f60*/  @!UP0 UIADD3 UR10, UPT, UPT, UR42, 0x60, URZ ;  /* 0x000000602a0a8890 */ /* 0x000fe2000fffe0ff */
[----:B------:R-:W-:Y:S01]  /*4f70*/  @!P4 R2UR UR18, R20 ;  /* 0x000000001412c2ca */ /* 0x000fe200000e0000 */
[----:B------:R-:W-:Y:S01]  /*4f80*/  @!UP0 UIADD3 UR8, UPT, UPT, UR7, 0x2a00, URZ ;  /* 0x00002a0007088890 */ /* 0x000fe2000fffe0ff */
[----:B------:R-:W-:Y:S01]  /*4f90*/  @!P4 IMAD.MOV.U32 R20, RZ, RZ, 0x1000 ;  /* 0x00001000ff14c424 */ /* 0x000fe200078e00ff */
[----:B------:R-:W-:Y:S01]  /*4fa0*/  @!P4 R2UR UR19, R21 ;  /* 0x000000001513c2ca */ /* 0x000fe200000e0000 */
[----:B------:R-:W-:Y:S01]  /*4fb0*/  VOTEU.ALL UP0, P4 ;  /* 0x0000000000ff7886 */ /* 0x000fe20002000000 */
[----:B------:R-:W-:Y:S01]  /*4fc0*/  UMOV UR9, UR25 ;  /* 0x0000001900097c82 */ /* 0x000fe20008000000 */
[----:B------:R-:W-:Y:S01]  /*4fd0*/  UMOV UR11, UR43 ;  /* 0x0000002b000b7c82 */ /* 0x000fe20008000000 */
[----:B------:R-:W-:Y:S01]  /*4fe0*/  UMOV UR12, UR36 ;  /* 0x00000024000c7c82 */ /* 0x000fe20008000000 */
[----:B------:R-:W-:Y:S08]  /*4ff0*/  UPRMT UR14, UR37, 0x654, UR25 ;  /* 0x00000654250e7896 */ /* 0x000ff00008000019 */
[----:B------:R1:W-:Y:S02]  /*5000*/  @!UP2 UTMALDG.3D [UR24], [UR18], desc[UR16] ;  /* 0x000010181200a5b4 */ /* 0x0003e40008011000 */
[----:B-1----:R-:W-:Y:S01]  /*5010*/  @!P1 ISETP.NE.AND P2, PT, R3, 0x1, PT ;  /* 0x000000010300980c */ /* 0x002fe20003f45270 */
[C---:B--2---:R-:W-:Y:S01]  /*5020*/  @!P1 IMAD.HI.U32 R14, R13.reuse, R14, RZ ;  /* 0x0000000e0d0e9227 */ /* 0x044fe200078e00ff */
[----:B----4-:R-:W-:Y:S01]  /*5030*/  @!P1 ISETP.NE.AND P0, PT, R10, 0x1, PT ;  /* 0x000000010a00980c */ /* 0x010fe20003f05270 */
[----:B------:R1:W-:Y:S01]  /*5040*/  @!UP0 UTMALDG.3D [UR8], [UR18], desc[UR16] ;  /* 0x00001008120085b4 */ /* 0x0003e20008011000 */
[----:B------:R1:W-:Y:S01]  /*5050*/  @!P4 SYNCS.ARRIVE.TRANS64.RED.A0TR RZ, [UR7+0x50], R20 ;  /* 0x00005014ffffc9a7 */ /* 0x0003e20008300407 */
[C---:B------:R-:W-:Y:S01]  /*5060*/  @!P1 IMAD.HI.U32 R11, R8.reuse, R11, RZ ;  /* 0x0000000b080b9227 */ /* 0x040fe200078e00ff */
[----:B------:R-:W-:Y:S04]  /*5070*/  @!P1 SHF.R.U32.HI R14, RZ, R15, R14 ;  /* 0x0000000fff0e9219 */ /* 0x000fe8000001160e */
[----:B-----5:R-:W-:Y:S02]  /*5080*/  @!P1 SHF.R.U32.HI R9, RZ, R0, R11 ;  /* 0x00000000ff099219 */ /* 0x020fe4000001160b */
[----:B------:R-:W-:Y:S02]  /*5090*/  @!P1 SEL R14, R13, R14, !P2 ;  /* 0x0000000e0d0e9207 */ /* 0x000fe40005000000 */
[----:B------:R-:W-:Y:S05]  /*50a0*/  @!P1 SEL R9, R8, R9, !P0 ;  /* 0x0000000908099207 */ /* 0x000fea0004000000 */
[----:B------:R-:W-:Y:S01]  /*50b0*/  @!P1 IMAD.IADD R0, R9, 0x1, -R14 ;  /* 0x0000000109009824 */ /* 0x000fe200078e0a0e */
[----:B------:R-:W-:Y:S01]  /*50c0*/  SYNCS.ARRIVE.TRANS64.RED.A1T0 RZ, [UR14], RZ ;  /* 0x000000ffffff79a7 */ /* 0x000fe2000810040e */
[----:B------:R-:W-:Y:S02]  /*50d0*/  @!P1 IMAD.IADD R9, R14, 0x1, -R9 ;  /* 0x000000010e099824 */ /* 0x000fe400078e0a09 */
[----:B------:R-:W-:Y:S02]  /*50e0*/  @!P1 IMAD R13, R0, R3, R13 ;  /* 0x00000003000d9224 */ /* 0x000fe400078e020d */
[----:B------:R-:W-:Y:S01]  /*50f0*/  @!P1 IMAD R8, R9, R10, R8 ;  /* 0x0000000a09089224 */ /* 0x000fe200078e0208 */
[----:B------:R-:W2:Y:S02]  /*5100*/  SYNCS.PHASECHK.TRANS64.TRYWAIT P5, [UR7+0x78], R12 ;  /* 0x0000780cff0075a7 */ /* 0x000ea400080a1107 */
[----:B-12---:R-:W-:Y:S05]  /*5110*/  @!P5 BRA `(.L_x_95) ;  /* 0x000000400074d947 */ /* 0x006fea0003800000 */
.L_x_188:
[----:B-1----:R-:W-:Y:S01]  /*5120*/  @!P4 IADD3 R3, P0, PT, R36, 0x580, RZ ;  /* 0x000005802403c810 */ /* 0x002fe20007f1e0ff */
[----:B------:R-:W-:Y:S01]  /*5130*/  VOTEU.ALL UP0, P4 ;  /* 0x0000000000ff7886 */ /* 0x000fe20002000000 */
[----:B------:R-:W-:Y:S01]  /*5140*/  VOTEU.ALL UP2, P4 ;  /* 0x0000000000ff7886 */ /* 0x000fe20002040000 */
[----:B------:R-:W-:Y:S01]  /*5150*/  UMOV UR14, 0x0 ;  /* 0x00000000000e7882 */ /* 0x000fe20000000000 */
[----:B------:R-:W-:Y:S01]  /*5160*/  @!P4 R2UR UR9, R3 ;  /* 0x000000000309c2ca */ /* 0x000fe200000e0000 */
[----:B------:R-:W-:Y:S01]  /*5170*/  @!P4 IMAD.X R0, RZ, RZ, R37, P0 ;  /* 0x000000ffff00c224 */ /* 0x000fe200000e0625 */
[----:B------:R-:W-:Y:S01]  /*5180*/  @!UP0 UIADD3 UR17, UPT, UPT, UR7, 0x58, URZ ;  /* 0x0000005807118890 */ /* 0x000fe2000fffe0ff */
[----:B------:R-:W-:Y:S01]  /*5190*/  ISETP.NE.AND P0, PT, R27, 0x2, PT ;  /* 0x000000021b00780c */ /* 0x000fe20003f05270 */
[----:B------:R-:W-:Y:S01]  /*51a0*/  @!UP0 UIADD3 UR18, UPT, UPT, UR42, 0x30, URZ ;  /* 0x000000302a128890 */ /* 0x000fe2000fffe0ff */
[----:B------:R-:W-:Y:S01]  /*51b0*/  LOP3.LUT R32, R32, 0x1, RZ, 0x3c, !PT ;  /* 0x0000000120207812 */ /* 0x000fe200078e3cff */
[----:B------:R-:W-:Y:S01]  /*51c0*/  @!UP0 UIADD3 UR16, UPT, UPT, UR7, 0x3200, URZ ;  /* 0x0000320007108890 */ /* 0x000fe2000fffe0ff */
[----:B------:R-:W-:Y:S01]  /*51d0*/  @!P4 R2UR UR8, R0 ;  /* 0x000000000008c2ca */ /* 0x000fe200000e0000 */
[----:B------:R-:W-:Y:S01]  /*51e0*/  UMOV UR15, 0x10000000 ;  /* 0x10000000000f7882 */ /* 0x000fe20000000000 */
[----:B------:R-:W-:Y:S01]  /*51f0*/  UMOV UR19, UR43 ;  /* 0x0000002b00137c82 */ /* 0x000fe20008000000 */
[----:B------:R-:W-:Y:S01]  /*5200*/  UMOV UR20, UR36 ;  /* 0x0000002400147c82 */ /* 0x000fe20008000000 */
[----:B------:R-:W-:Y:S01]  /*5210*/  @!UP0 UIADD3 UR10, UPT, UPT, UR42, 0x70, URZ ;  /* 0x000000702a0a8890 */ /* 0x000fe2000fffe0ff */
[----:B------:R-:W-:Y:S01]  /*5220*/  SEL R0, RZ, 0x1, P0 ;  /* 0x00000001ff007807 */ /* 0x000fe20000000000 */
[----:B------:R-:W-:Y:S01]  /*5230*/  IMAD.U32 R10, RZ, RZ, UR9 ;  /* 0x00000009ff0a7e24 */ /* 0x000fe2000f8e00ff */
[----:B------:R-:W-:Y:S01]  /*5240*/  UMOV UR11, UR43 ;  /* 0x0000002b000b7c82 */ /* 0x000fe20008000000 */
[----:B------:R-:W-:Y:S01]  /*5250*/  UMOV UR12, UR36 ;  /* 0x00000024000c7c82 */ /* 0x000fe20008000000 */
[----:B------:R-:W-:Y:S01]  /*5260*/  UMOV UR9, UR17 ;  /* 0x0000001100097c82 */ /* 0x000fe20008000000 */
[----:B------:R-:W-:Y:S01]  /*5270*/  @P3 R2UR UR36, R24 ;  /* 0x00000000182432ca */ /* 0x000fe200000e0000 */
[----:B------:R-:W-:Y:S01]  /*5280*/  IMAD.IADD R20, R8, 0x1, R58 ;  /* 0x0000000108147824 */ /* 0x000fe200078e023a */
[----:B------:R-:W-:Y:S01]  /*5290*/  @!P4 R2UR UR22, R10 ;  /* 0x000000000a16c2ca */ /* 0x000fe200000e0000 */
[----:B------:R-:W-:Y:S01]  /*52a0*/  IMAD.U32 R11, RZ, RZ, UR8 ;  /* 0x00000008ff0b7e24 */ /* 0x000fe2000f8e00ff */
[----:B------:R-:W-:Y:S01]  /*52b0*/  @!UP0 UIADD3 UR8, UPT, UPT, UR7, 0x3a00, URZ ;  /* 0x00003a0007088890 */ /* 0x000fe2000fffe0ff */
[----:B------:R-:W-:Y:S01]  /*52c0*/  LOP3.LUT R25, R25, R0, RZ, 0x3c, !PT ;  /* 0x0000000019197212 */ /* 0x000fe200078e3cff */
[----:B------:R-:W-:Y:S01]  /*52d0*/  VOTEU.ALL UP0, P4 ;  /* 0x0000000000ff7886 */ /* 0x000fe20002000000 */
[----:B------:R-:W-:Y:S01]  /*52e0*/  IMAD.IADD R21, R13, 0x1, R60 ;  /* 0x000000010d157824 */ /* 0x000fe200078e023c */
[----:B------:R-:W-:Y:S02]  /*52f0*/  @!P4 R2UR UR23, R11 ;  /* 0x000000000b17c2ca */ /* 0x000fe400000e0000 */
[----:B------:R-:W-:Y:S11]  /*5300*/  SEL R27, R27, RZ, P0 ;  /* 0x000000ff1b1b7207 */ /* 0x000ff60000000000 */
[----:B------:R2:W-:Y:S01]  /*5310*/  @!UP2 UTMALDG.3D [UR16], [UR22], desc[UR14] ;  /* 0x00000e101600a5b4 */ /* 0x0005e20008011000 */
[----:B------:R2:W-:Y:S01]  /*5320*/  @!UP0 UTMALDG.3D [UR8], [UR22], desc[UR14] ;  /* 0x00000e08160085b4 */ /* 0x0005e20008011000 */
[----:B------:R2:W-:Y:S01]  /*5330*/  @!P4 SYNCS.ARRIVE.TRANS64.RED.A0TR RZ, [UR7+0x58], R23 ;  /* 0x00005817ffffc9a7 */ /* 0x0005e20008300407 */
[----:B------:R-:W-:Y:S01]  /*5340*/  UPLOP3.LUT UP0, UPT, UPT, UPT, UPT, 0x80, 0x8 ;  /* 0x000000000008789c */ /* 0x000fe20003f0f070 */
[----:B------:R-:W-:Y:S01]  /*5350*/  SYNCS.ARRIVE.TRANS64.RED.A1T0 RZ, [UR13], RZ ;  /* 0x000000ffffff79a7 */ /* 0x000fe2000810040d */
[----:B------:R-:W-:Y:S09]  /*5360*/  @P3 BRA `(.L_x_96) ;  /* 0xfffffff000303947 */ /* 0x000ff2000383ffff */
[----:B------:R-:W-:-:S04]  /*5370*/  SHF.L.U32 R3, R32, 0x1f, RZ ;  /* 0x0000001f20037819 */ /* 0x000fc800000006ff */
[----:B------:R-:W1:Y:S02]  /*5380*/  SYNCS.PHASECHK.TRANS64.TRYWAIT P0, [UR7+0x60], R3 ;  /* 0x00006003ff0075a7 */ /* 0x000e640008001107 */
[----:B-1----:R-:W-:Y:S05]  /*5390*/  @!P0 BRA `(.L_x_97) ;  /* 0x0000003c00ec8947 */ /* 0x002fea0003800000 */
.L_x_190:
[----:B------:R-:W4:Y:S02]  /*53a0*/  SYNCS.PHASECHK.TRANS64.TRYWAIT P0, [UR7+0x68], R3 ;  /* 0x00006803ff0075a7 */ /* 0x000f240008001107 */
[----:B----4-:R-:W-:Y:S05]  /*53b0*/  @!P0 BRA `(.L_x_98) ;  /* 0x0000003c00fc8947 */ /* 0x010fea0003800000 */
.L_x_192:
[----:B------:R-:W4:Y:S02]  /*53c0*/  SYNCS.PHASECHK.TRANS64.TRYWAIT P0, [UR7+0x70], R3 ;  /* 0x00007003ff0075a7 */ /* 0x000f240008001107 */
[----:B----4-:R-:W-:Y:S05]  /*53d0*/  @!P0 BRA `(.L_x_99) ;  /* 0x00000040000c8947 */ /* 0x010fea0003800000 */
.L_x_194:
[----:B-1----:R-:W-:-:S07]  /*53e0*/  MOV R0, UR7 ;  /* 0x0000000700007c02 */ /* 0x002fce0008000f00 */
.L_x_100:
[----:B-1----:R-:W-:-:S04]  /*53f0*/  SHF.L.U32 R3, R32, 0x1f, RZ ;  /* 0x0000001f20037819 */ /* 0x002fc800000006ff */
[----:B------:R1:W4:Y:S03]  /*5400*/  SYNCS.PHASECHK.TRANS64.TRYWAIT P0, [R0+URZ+0x78], R3 ;  /* 0x00007803000075a7 */ /* 0x00032600080011ff */
[----:B----4-:R-:W-:Y:S05]  /*5410*/  @!P0 NANOSLEEP.SYNCS 0x989680 ;  /* 0x009896800000895d */ /* 0x010fea0003900000 */
[----:B------:R-:W4:Y:S02]  /*5420*/  @!P0 SYNCS.PHASECHK.TRANS64 P0, [R0+URZ+0x78], R3 ;  /* 0x00007803000085a7 */ /* 0x000f2400080010ff */
[----:B--2-4-:R-:W-:Y:S05]  /*5430*/  @P0 EXIT ;  /* 0x000000000000094d */ /* 0x014fea0003800000 */
[----:B------:R-:W-:Y:S05]  /*5440*/  BRA `(.L_x_100) ;  /* 0xfffffffc00e87947 */ /* 0x000fea000383ffff */
.L_x_85:
[----:B------:R-:W-:-:S06]  /*5450*/  UISETP.GE.AND UP0, UPT, UR10, 0x4, UPT ;  /* 0x000000040a00788c */ /* 0x000fcc000bf06270 */
[----:B------:R-:W-:-:S13]  /*5460*/  PLOP3.LUT P0, PT, PT, PT, UP0, 0x80, 0x8 ;  /* 0x000000000008781c */ /* 0x000fda0003f0f008 */
[----:B------:R-:W-:Y:S05]  /*5470*/  @!P0 EXIT ;  /* 0x000000000000894d */ /* 0x000fea0003800000 */
[----:B------:R-:W-:Y:S01]  /*5480*/  BAR.SYNC.DEFER_BLOCKING 0x6, 0xa0 ;  /* 0x0182800000007b1d */ /* 0x000fe20000010000 */
[----:B------:R-:W-:Y:S02]  /*5490*/  IMAD.SHL.U32 R4, R66, 0x200000, RZ ;  /* 0x0020000042047824 */ /* 0x000fe400078e00ff */
[----:B------:R-:W-:Y:S02]  /*54a0*/  HFMA2 R71, -RZ, RZ, 0, 5.9604644775390625e-08 ;  /* 0x00000001ff477431 */ /* 0x000fe400000001ff */
[C---:B------:R-:W-:Y:S01]  /*54b0*/  IMAD.SHL.U32 R65, R72.reuse, 0x10, RZ ;  /* 0x0000001048417824 */ /* 0x040fe200078e00ff */
[----:B------:R-:W-:Y:S01]  /*54c0*/  MOV R69, RZ ;  /* 0x000000ff00457202 */ /* 0x000fe20000000f00 */
[----:B------:R-:W-:Y:S01]  /*54d0*/  IMAD.U32 R33, R72, 0x10000, RZ ;  /* 0x0001000048217824 */ /* 0x000fe200078e00ff */
[----:B------:R-:W-:Y:S01]  /*54e0*/  UMOV UR48, 0x400 ;  /* 0x0000040000307882 */ /* 0x000fe20000000000 */
[----:B------:R-:W1:Y:S01]  /*54f0*/  LDC R63, c[0x0][0x370] ;  /* 0x0000dc00ff3f7b82 */ /* 0x000e620000000800 */
[----:B------:R-:W-:Y:S01]  /*5500*/  ULEA UR48, UR37, UR48, 0x18 ;  /* 0x0000003025307291 */ /* 0x000fe2000f8ec0ff */
[----:B------:R-:W-:Y:S01]  /*5510*/  LOP3.LUT R4, R4, 0x200000, RZ, 0xc0, !PT ;  /* 0x0020000004047812 */ /* 0x000fe200078ec0ff */
[----:B------:R-:W-:Y:S01]  /*5520*/  IMAD.SHL.U32 R64, R72, 0x2, RZ ;  /* 0x0000000248407824 */ /* 0x000fe200078e00ff */
[C---:B------:R-:W-:Y:S01]  /*5530*/  LOP3.LUT R5, R65.reuse, 0x40, RZ, 0xc0, !PT ;  /* 0x0000004041057812 */ /* 0x040fe200078ec0ff */
[----:B------:R-:W-:Y:S01]  /*5540*/  IMAD.SHL.U32 R3, R66, 0x200, RZ ;  /* 0x0000020042037824 */ /* 0x000fe200078e00ff */
[----:B------:R-:W-:Y:S01]  /*5550*/  LOP3.LUT R2, R65, 0x5b0, RZ, 0xc0, !PT ;  /* 0x000005b041027812 */ /* 0x000fe200078ec0ff */
[----:B------:R-:W-:Y:S01]  /*5560*/  UIADD3 UR4, UPT, UPT, UR48, 0x200, URZ ;  /* 0x0000020030047890 */ /* 0x000fe2000fffe0ff */
[----:B------:R-:W2:Y:S01]  /*5570*/  LDC R28, c[0x0][0xb0c] ;  /* 0x0002c300ff1c7b82 */ /* 0x000ea20000000800 */
[----:B------:R-:W-:Y:S01]  /*5580*/  LOP3.LUT R33, R4, 0x400000, R33, 0xf8, !PT ;  /* 0x0040000004217812 */ /* 0x000fe200078ef821 */
[----:B------:R-:W-:Y:S01]  /*5590*/  IMAD.MOV.U32 R30, RZ, RZ, RZ ;  /* 0x000000ffff1e7224 */ /* 0x000fe200078e00ff */
[----:B------:R-:W-:Y:S01]  /*55a0*/  LOP3.LUT R64, R5, 0x8, R64, 0xf8, !PT ;  /* 0x0000000805407812 */ /* 0x000fe200078ef840 */
[----:B------:R-:W-:Y:S01]  /*55b0*/  IMAD.MOV.U32 R70, RZ, RZ, RZ ;  /* 0x000000ffff467224 */ /* 0x000fe200078e00ff */
[----:B------:R-:W-:Y:S01]  /*55c0*/  LOP3.LUT R3, R2, 0x200, R3, 0xf8, !PT ;  /* 0x0000020002037812 */ /* 0x000fe200078ef803 */
[----:B------:R-:W-:Y:S01]  /*55d0*/  IMAD.MOV.U32 R76, RZ, RZ, RZ ;  /* 0x000000ffff4c7224 */ /* 0x000fe200078e00ff */
[----:B------:R-:W-:Y:S01]  /*55e0*/  LOP3.LUT P0, RZ, R65, 0x40, RZ, 0xc0, !PT ;  /* 0x0000004041ff7812 */ /* 0x000fe2000780c0ff */
[----:B------:R-:W3:Y:S01]  /*55f0*/  LDC R61, c[0x0][0xb20] ;  /* 0x0002c800ff3d7b82 */ /* 0x000ee20000000800 */
[----:B------:R-:W4:Y:S01]  /*5600*/  LDS R0, [UR48+0x140] ;  /* 0x00014030ff007984 */ /* 0x000f220008000800 */
[----:B------:R-:W-:Y:S01]  /*5610*/  LOP3.LUT R64, R3, R64, RZ, 0xfc, !PT ;  /* 0x0000004003407212 */ /* 0x000fe200078efcff */
[----:B------:R-:W-:Y:S01]  /*5620*/  IMAD.U32 R67, RZ, RZ, UR4 ;  /* 0x00000004ff437e24 */ /* 0x000fe2000f8e00ff */
[----:B------:R-:W-:Y:S01]  /*5630*/  LOP3.LUT R72, R72, 0x60, RZ, 0xc0, !PT ;  /* 0x0000006048487812 */ /* 0x000fe200078ec0ff */
[----:B------:R-:W1:Y:S03]  /*5640*/  LDCU.64 UR52, c[0x0][0x348] ;  /* 0x00006900ff3477ac */ /* 0x000e660008000a00 */
[----:B------:R-:W1:Y:S01]  /*5650*/  LDC R27, c[0x0][0xb30] ;  /* 0x0002cc00ff1b7b82 */ /* 0x000e620000000800 */
[----:B------:R-:W1:Y:S01]  /*5660*/  LDCU.64 UR38, c[0x0][0x888] ;  /* 0x00011100ff2677ac */ /* 0x000e620008000a00 */
[----:B------:R-:W1:Y:S06]  /*5670*/  LDCU.64 UR44, c[0x0][0x890] ;  /* 0x00011200ff2c77ac */ /* 0x000e6c0008000a00 */
[----:B------:R-:W1:Y:S01]  /*5680*/  LDC.64 R56, c[0x0][0xb10] ;  /* 0x0002c400ff387b82 */ /* 0x000e620000000a00 */
[----:B------:R-:W-:Y:S01]  /*5690*/  UMOV UR49, URZ ;  /* 0x000000ff00317c82 */ /* 0x000fe20008000000 */
[----:B------:R-:W-:-:S06]  /*56a0*/  UMOV UR51, URZ ;  /* 0x000000ff00337c82 */ /* 0x000fcc0008000000 */
[----:B------:R-:W1:Y:S08]  /*56b0*/  LDC.64 R24, c[0x0][0xb18] ;  /* 0x0002c600ff187b82 */ /* 0x000e700000000a00 */
[----:B------:R-:W1:Y:S08]  /*56c0*/  LDC.64 R22, c[0x0][0xb28] ;  /* 0x0002ca00ff167b82 */ /* 0x000e700000000a00 */
[----:B------:R-:W1:Y:S01]  /*56d0*/  LDC.64 R54, c[0x0][0x8b0] ;  /* 0x00022c00ff367b82 */ /* 0x000e620000000a00 */
[----:B----4-:R-:W-:Y:S01]  /*56e0*/  IMAD.IADD R33, R0, 0x1, R33 ;  /* 0x0000000100217824 */ /* 0x010fe200078e0221 */
[----:B------:R-:W-:-:S06]  /*56f0*/  P2R R0, PR, RZ, 0x1 ;  /* 0x00000001ff007803 */ /* 0x000fcc0000000000 */
[----:B------:R-:W4:Y:S08]  /*5700*/  LDC.64 R52, c[0x0][0x8a8] ;  /* 0x00022a00ff347b82 */ /* 0x000f300000000a00 */
[----:B--23--:R-:W1:Y:S02]  /*5710*/  LDC R62, c[0x0][0x374] ;  /* 0x0000dd00ff3e7b82 */ /* 0x00ce640000000800 */
.L_x_144:
[C---:B------:R-:W-:Y:S02]  /*5720*/  LEA R0, R76.reuse, UR48, 0x3 ;  /* 0x000000304c007c11 */ /* 0x040fe4000f8e18ff */
[----:B------:R-:W-:Y:S02]  /*5730*/  SHF.L.U32 R3, R69, 0x1f, RZ ;  /* 0x0000001f45037819 */ /* 0x000fe400000006ff */
[----:B------:R-:W-:Y:S02]  /*5740*/  LEA R16, R76, UR48, 0x4 ;  /* 0x000000304c107c11 */ /* 0x000fe4000f8e20ff */
[----:B--2---:R-:W2:Y:S02]  /*5750*/  SYNCS.PHASECHK.TRANS64.TRYWAIT P0, [R0+URZ+0x90], R3 ;  /* 0x00009003000075a7 */ /* 0x004ea400080011ff */
[----:B--2---:R-:W-:Y:S05]  /*5760*/  @!P0 BRA `(.L_x_101) ;  /* 0x0000003c00408947 */ /* 0x004fea0003800000 */
.L_x_195:
[----:B------:R-:W3:Y:S01]  /*5770*/  LDC.64 R12, c[0x0][0xb10] ;  /* 0x0002c400ff0c7b82 */ /* 0x000ee20000000a00 */
[----:B------:R-:W4:Y:S01]  /*5780*/  LDS.128 R16, [R16+0x120] ;  /* 0x0001200010107984 */ /* 0x000f220000000c00 */
[----:B-1----:R-:W-:Y:S01]  /*5790*/  ISETP.NE.AND P1, PT, R27, 0x1, PT ;  /* 0x000000011b00780c */ /* 0x002fe20003f25270 */
[----:B--2---:R-:W-:Y:S01]  /*57a0*/  VIADD R0, R0, 0xa0 ;  /* 0x000000a000007836 */ /* 0x004fe20000000000 */
[----:B------:R-:W-:Y:S04]  /*57b0*/  ISETP.GE.AND P0, PT, R26, 0x1, PT ;  /* 0x000000011a00780c */ /* 0x000fe80003f06270 */
[----:B------:R-:W1:Y:S01]  /*57c0*/  LDC.64 R10, c[0x0][0xb18] ;  /* 0x0002c600ff0a7b82 */ /* 0x000e620000000a00 */
[----:B------:R-:W-:Y:S01]  /*57d0*/  PRMT R0, RZ, 0x654, R0 ;  /* 0x00000654ff007816 */ /* 0x000fe20000000000 */
[----:B------:R-:W-:Y:S01]  /*57e0*/  @!PT LDS RZ, [RZ] ;  /* 0x00000000fffff984 */ /* 0x000fe20000000800 */
[----:B------:R-:W-:Y:S01]  /*57f0*/  @!PT LDS RZ, [RZ] ;  /* 0x00000000fffff984 */ /* 0x000fe20000000800 */
[----:B------:R-:W-:Y:S01]  /*5800*/  @!PT LDS RZ, [RZ] ;  /* 0x00000000fffff984 */ /* 0x000fe20000000800 */
[----:B------:R-:W-:Y:S01]  /*5810*/  @!PT LDS RZ, [RZ] ;  /* 0x00000000fffff984 */ /* 0x000fe20000000800 */
[----:B------:R2:W-:Y:S06]  /*5820*/  MEMBAR.ALL.CTA ;  /* 0x0000000000007992 */ /* 0x0005ec0000008000 */
[----:B--2---:R-:W2:Y:S01]  /*5830*/  FENCE.VIEW.ASYNC.S ;  /* 0x00000000000073c6 */ /* 0x004ea20000000000 */
[----:B------:R-:W1:Y:S08]  /*5840*/  @!P1 LDC R14, c[0x0][0xb20] ;  /* 0x0002c800ff0e9b82 */ /* 0x000e700000000800 */
[----:B------:R-:W1:Y:S01]  /*5850*/  @!P1 LDC R9, c[0x0][0xb0c] ;  /* 0x0002c300ff099b82 */ /* 0x000e620000000800 */
[----:B--2---:R2:W-:Y:S01]  /*5860*/  SYNCS.ARRIVE.TRANS64.RED.A1T0 RZ, [R0+URZ], RZ ;  /* 0x000000ff00ff79a7 */ /* 0x0045e200081004ff */
[----:B----4-:R-:W-:Y:S04]  /*5870*/  LOP3.LUT P4, RZ, R18, 0x1, RZ, 0xc0, !PT ;  /* 0x0000000112ff7812 */ /* 0x010fe8000788c0ff */
[----:B------:R-:W-:Y:S09]  /*5880*/  P2R R73, PR, RZ, 0x10 ;  /* 0x00000010ff497803 */ /* 0x000ff20000000000 */
[----:B------:R-:W-:Y:S02]  /*5890*/  @P4 MOV R31, R16 ;  /* 0x00000010001f4202 */ /* 0x000fe40000000f00 */
[----:B------:R-:W-:Y:S01]  /*58a0*/  @P4 LOP3.LUT R29, R17, 0xffff, RZ, 0xc0, !PT ;  /* 0x0000ffff111d4812 */ /* 0x000fe200078ec0ff */
[----:B--23--:R-:W-:Y:S06]  /*58b0*/  @!P0 BRA `(.L_x_102) ;  /* 0x0000000000a48947 */ /* 0x00cfec0003800000 */
[----:B------:R-:W-:Y:S01]  /*58c0*/  IMAD.HI.U32 R36, R62, R25, RZ ;  /* 0x000000193e247227 */ /* 0x000fe200078e00ff */
[----:B------:R-:W-:Y:S02]  /*58d0*/  ISETP.NE.AND P0, PT, R24, 0x1, PT ;  /* 0x000000011800780c */ /* 0x000fe40003f05270 */
[----:B------:R-:W-:Y:S01]  /*58e0*/  ISETP.NE.AND P2, PT, R26, 0x1, PT ;  /* 0x000000011a00780c */ /* 0x000fe20003f45270 */
[-C--:B------:R-:W-:Y:S01]  /*58f0*/  IMAD.HI.U32 R34, R63, R56.reuse, RZ ;  /* 0x000000383f227227 */ /* 0x080fe200078e00ff */
[----:B------:R-:W-:Y:S02]  /*5900*/  SHF.R.U32.HI R37, RZ, R61, R36 ;  /* 0x0000003dff257219 */ /* 0x000fe40000011624 */
[----:B------:R-:W-:Y:S01]  /*5910*/  ISETP.NE.AND P3, PT, R28, 0x1, PT ;  /* 0x000000011c00780c */ /* 0x000fe20003f65270 */
[----:B------:R-:W-:Y:S01]  /*5920*/  IMAD.HI.U32 R40, R29, R25, RZ ;  /* 0x000000191d287227 */ /* 0x000fe200078e00ff */
[----:B------:R-:W-:Y:S02]  /*5930*/  SHF.R.U32.HI R34, RZ, R57, R34 ;  /* 0x00000039ff227219 */ /* 0x000fe40000011622 */
[----:B------:R-:W-:Y:S01]  /*5940*/  SEL R3, R62, R37, !P0 ;  /* 0x000000253e037207 */ /* 0x000fe20004000000 */
[----:B------:R-:W-:Y:S01]  /*5950*/  IMAD.HI.U32 R38, R31, R56, RZ ;  /* 0x000000381f267227 */ /* 0x000fe200078e00ff */
[----:B------:R-:W-:Y:S03]  /*5960*/  SEL R7, R63, R34, !P3 ;  /* 0x000000223f077207 */ /* 0x000fe60005800000 */
[-C--:B------:R-:W-:Y:S01]  /*5970*/  IMAD.HI.U32 R34, R3, R22.reuse, RZ ;  /* 0x0000001603227227 */ /* 0x080fe200078e00ff */
[----:B------:R-:W-:Y:S03]  /*5980*/  SHF.R.U32.HI R38, RZ, R57, R38 ;  /* 0x00000039ff267219 */ /* 0x000fe60000011626 */
[----:B------:R-:W-:Y:S01]  /*5990*/  IMAD.HI.U32 R36, R7, R22, RZ ;  /* 0x0000001607247227 */ /* 0x000fe200078e00ff */
[----:B------:R-:W-:Y:S02]  /*59a0*/  @P2 SHF.R.U32.HI R3, RZ, R23, R34 ;  /* 0x00000017ff032219 */ /* 0x000fe40000011622 */
[----:B------:R-:W-:Y:S02]  /*59b0*/  SHF.R.U32.HI R34, RZ, R61, R40 ;  /* 0x0000003dff227219 */ /* 0x000fe40000011628 */
[----:B------:R-:W-:Y:S01]  /*59c0*/  @P2 SHF.R.U32.HI R7, RZ, R23, R36 ;  /* 0x00000017ff072219 */ /* 0x000fe20000011624 */
[C---:B------:R-:W-:Y:S01]  /*59d0*/  IMAD R2, R26.reuse, R3, RZ ;  /* 0x000000031a027224 */ /* 0x040fe200078e02ff */
[----:B------:R-:W-:Y:S02]  /*59e0*/  SEL R5, R29, R34, !P0 ;  /* 0x000000221d057207 */ /* 0x000fe40004000000 */
[----:B------:R-:W-:Y:S01]  /*59f0*/  SEL R3, R31, R38, !P3 ;  /* 0x000000261f037207 */ /* 0x000fe20005800000 */
[----:B------:R-:W-:Y:S01]  /*5a00*/  IMAD R4, R26, R7, RZ ;  /* 0x000000071a047224 */ /* 0x000fe200078e02ff */
[C---:B------:R-:W-:Y:S01]  /*5a10*/  ISETP.GE.AND P0, PT, R5.reuse, R2, PT ;  /* 0x000000020500720c */ /* 0x040fe20003f06270 */
[----:B------:R-:W-:Y:S03]  /*5a20*/  IMAD.HI.U32 R6, R5, R22, RZ ;  /* 0x0000001605067227 */ /* 0x000fe600078e00ff */
[----:B------:R-:W-:Y:S01]  /*5a30*/  ISETP.GE.OR P0, PT, R3, R4, P0 ;  /* 0x000000040300720c */ /* 0x000fe20000706670 */
[----:B------:R-:W-:Y:S01]  /*5a40*/  IMAD.MOV R4, RZ, RZ, -R3 ;  /* 0x000000ffff047224 */ /* 0x000fe200078e0a03 */
[-C--:B------:R-:W-:Y:S03]  /*5a50*/  SHF.R.U32.HI R6, RZ, R23.reuse, R6 ;  /* 0x00000017ff067219 */ /* 0x080fe60000011606 */
[----:B------:R-:W-:Y:S01]  /*5a60*/  IMAD R31, R28, R4, R31 ;  /* 0x000000041c1f7224 */ /* 0x000fe200078e021f */
[----:B------:R-:W-:Y:S05]  /*5a70*/  SEL R15, R5, R6, !P2 ;  /* 0x00000006050f7207 */ /* 0x000fea0005000000 */
[----:B------:R-:W-:Y:S02]  /*5a80*/  IMAD.MOV R6, RZ, RZ, -R15 ;  /* 0x000000ffff067224 */ /* 0x000fe400078e0a0f */
[C---:B------:R-:W-:Y:S04]  /*5a90*/  @!P0 IMAD.HI.U32 R2, R3.reuse, R22, RZ ;  /* 0x0000001603028227 */ /* 0x040fe800078e00ff */
[----:B------:R-:W-:Y:S01]  /*5aa0*/  IMAD R6, R26, R6, R5 ;  /* 0x000000061a067224 */ /* 0x000fe200078e0205 */
[----:B------:R-:W-:Y:S04]  /*5ab0*/  @!P0 SHF.R.U32.HI R2, RZ, R23, R2 ;  /* 0x00000017ff028219 */ /* 0x000fe80000011602 */
[----:B------:R-:W-:Y:S02]  /*5ac0*/  @!P0 SEL R0, R3, R2, !P2 ;  /* 0x0000000203008207 */ /* 0x000fe40005000000 */
[----:B------:R-:W-:Y:S02]  /*5ad0*/  IADD3 R2, PT, PT, -R5, RZ, RZ ;  /* 0x000000ff05027210 */ /* 0x000fe40007ffe1ff */
[----:B------:R-:W-:Y:S01]  /*5ae0*/  @!P0 IADD3 R8, PT, PT, R15, -R0, RZ ;  /* 0x800000000f088210 */ /* 0x000fe20007ffe0ff */
[----:B------:R-:W-:Y:S02]  /*5af0*/  @!P0 IMAD R0, R7, R6, R0 ;  /* 0x0000000607008224 */ /* 0x000fe400078e0200 */
[----:B------:R-:W-:Y:S02]  /*5b00*/  IMAD R29, R24, R2, R29 ;  /* 0x00000002181d7224 */ /* 0x000fe400078e021d */
[----:B------:R-:W-:Y:S02]  /*5b10*/  @!P0 IMAD R5, R8, R26, R3 ;  /* 0x0000001a08058224 */ /* 0x000fe400078e0203 */
[----:B------:R-:W-:Y:S04]  /*5b20*/  @!P0 IMAD.MOV.U32 R3, RZ, RZ, R0 ;  /* 0x000000ffff038224 */ /* 0x000fe800078e0000 */
[----:B------:R-:W-:Y:S02]  /*5b30*/  IMAD R31, R3, R28, R31 ;  /* 0x0000001c031f7224 */ /* 0x000fe400078e021f */
[----:B------:R-:W-:Y:S07]  /*5b40*/  IMAD R29, R5, R24, R29 ;  /* 0x00000018051d7224 */ /* 0x000fee00078e021d */
.L_x_102:
[----:B-1----:R-:W-:Y:S01]  /*5b50*/  @!P1 ISETP.NE.AND P0, PT, R10, 0x1, PT ;  /* 0x000000010a00980c */ /* 0x002fe20003f05270 */
[----:B------:R-:W-:Y:S01]  /*5b60*/  @!P1 IMAD.HI.U32 R3, R29, R11, RZ ;  /* 0x0000000b1d039227 */ /* 0x000fe200078e00ff */
[----:B------:R-:W-:Y:S01]  /*5b70*/  R2UR UR42, R21 ;  /* 0x00000000152a72ca */ /* 0x000fe200000e0000 */
[----:B------:R-:W-:Y:S01]  /*5b80*/  BSSY.RECONVERGENT B6, `(.L_x_103) ;  /* 0x0000031000067945 */ /* 0x000fe20003800200 */
[----:B------:R-:W-:Y:S01]  /*5b90*/  R2UR UR41, R20 ;  /* 0x00000000142972ca */ /* 0x000fe200000e0000 */
[----:B------:R-:W-:Y:S01]  /*5ba0*/  @!P1 IMAD.HI.U32 R0, R31, R12, RZ ;  /* 0x0000000c1f009227 */ /* 0x000fe200078e00ff */
[----:B------:R-:W-:Y:S02]  /*5bb0*/  @!P1 SHF.R.U32.HI R2, RZ, R14, R3 ;  /* 0x0000000eff029219 */ /* 0x000fe40000011603 */
[----:B------:R-:W-:Y:S01]  /*5bc0*/  @!P1 ISETP.NE.AND P2, PT, R9, 0x1, PT ;  /* 0x000000010900980c */ /* 0x000fe20003f45270 */
[----:B------:R-:W-:Y:S01]  /*5bd0*/  VIADD R76, R76, 0x1 ;  /* 0x000000014c4c7836 */ /* 0x000fe20000000000 */
[----:B------:R-:W-:Y:S02]  /*5be0*/  @!P1 SEL R2, R29, R2, !P0 ;  /* 0x000000021d029207 */ /* 0x000fe40004000000 */
[----:B------:R-:W-:Y:S02]  /*5bf0*/  @!P1 SHF.R.U32.HI R0, RZ, R13, R0 ;  /* 0x0000000dff009219 */ /* 0x000fe40000011600 */
[----:B------:R-:W-:Y:S01]  /*5c00*/  LOP3.LUT P0, RZ, R67, 0x90, RZ, 0xc0, !PT ;  /* 0x0000009043ff7812 */ /* 0x000fe2000780c0ff */
[----:B------:R-:W-:Y:S01]  /*5c10*/  USHF.L.U32 UR42, UR42, 0x6, URZ ;  /* 0x000000062a2a7899 */ /* 0x000fe200080006ff */
[----:B------:R-:W-:Y:S01]  /*5c20*/  @!P1 SEL R3, R31, R0, !P2 ;  /* 0x000000001f039207 */ /* 0x000fe20005000000 */
[----:B------:R-:W-:Y:S01]  /*5c30*/  USHF.L.U32 UR41, UR41, 0x7, URZ ;  /* 0x0000000729297899 */ /* 0x000fe200080006ff */
[----:B------:R-:W-:Y:S03]  /*5c40*/  @P4 SHF.R.U32.HI R68, RZ, 0x10, R17 ;  /* 0x00000010ff444819 */ /* 0x000fe60000011611 */
[----:B------:R-:W-:Y:S02]  /*5c50*/  @!P1 IMAD.IADD R0, R2, 0x1, -R3 ;  /* 0x0000000102009824 */ /* 0x000fe400078e0a03 */
[----:B------:R-:W-:Y:S02]  /*5c60*/  @!P1 IMAD.IADD R2, R3, 0x1, -R2 ;  /* 0x0000000103029824 */ /* 0x000fe400078e0a02 */
[----:B------:R-:W-:Y:S02]  /*5c70*/  @!P1 IMAD R31, R0, R9, R31 ;  /* 0x00000009001f9224 */ /* 0x000fe400078e021f */
[----:B------:R-:W-:Y:S01]  /*5c80*/  @!P1 IMAD R29, R2, R10, R29 ;  /* 0x0000000a021d9224 */ /* 0x000fe200078e021d */
[----:B------:R-:W-:Y:S06]  /*5c90*/  @!P0 BRA `(.L_x_104) ;  /* 0x00000000007c8947 */ /* 0x000fec0003800000 */
[----:B------:R-:W1:Y:S01]  /*5ca0*/  LDCU.64 UR8, c[0x4][0x80] ;  /* 0x01001000ff0877ac */ /* 0x000e620008000a00 */
[----:B------:R-:W-:Y:S01]  /*5cb0*/  MOV R2, 0x0 ;  /* 0x0000000000027802 */ /* 0x000fe20000000f00 */
[----:B------:R-:W-:Y:S02]  /*5cc0*/  HFMA2 R12, -RZ, RZ, 0, 5.9604644775390625e-08 ;  /* 0x00000001ff0c7431 */ /* 0x000fe400000001ff */
[----:B------:R-:W-:Y:S01]  /*5cd0*/  IMAD.MOV.U32 R8, RZ, RZ, 0x70 ;  /* 0x00000070ff087424 */ /* 0x000fe200078e00ff */
[----:B------:R2:W3:Y:S01]  /*5ce0*/  LDC.64 R14, c[0x4][R2] ;  /* 0x01000000020e7b82 */ /* 0x0004e20000000a00 */
[----:B------:R-:W4:Y:S01]  /*5cf0*/  LDCU.64 UR6, c[0x4][0x88] ;  /* 0x01001100ff0677ac */ /* 0x000f220008000a00 */
[----:B------:R-:W-:Y:S01]  /*5d00*/  IMAD.MOV.U32 R13, RZ, RZ, RZ ;  /* 0x000000ffff0d7224 */ /* 0x000fe200078e00ff */
[----:B------:R-:W2:Y:S01]  /*5d10*/  LDCU.64 UR4, c[0x4][0x8] ;  /* 0x01000100ff0477ac */ /* 0x000ea20008000a00 */
[----:B-1----:R-:W-:Y:S01]  /*5d20*/  MOV R5, UR9 ;  /* 0x0000000900057c02 */ /* 0x002fe20008000f00 */
[----:B------:R-:W-:Y:S01]  /*5d30*/  IMAD.U32 R4, RZ, RZ, UR8 ;  /* 0x00000008ff047e24 */ /* 0x000fe2000f8e00ff */
[----:B----4-:R-:W-:Y:S01]  /*5d40*/  MOV R7, UR7 ;  /* 0x0000000700077c02 */ /* 0x010fe20008000f00 */
[----:B------:R-:W-:Y:S01]  /*5d50*/  IMAD.U32 R6, RZ, RZ, UR6 ;  /* 0x00000006ff067e24 */ /* 0x000fe2000f8e00ff */
[----:B--2---:R-:W-:Y:S01]  /*5d60*/  MOV R11, UR5 ;  /* 0x00000005000b7c02 */ /* 0x004fe20008000f00 */
[----:B------:R-:W-:Y:S02]  /*5d70*/  IMAD.U32 R10, RZ, RZ, UR4 ;  /* 0x00000004ff0a7e24 */ /* 0x000fe4000f8e00ff */
[----:B------:R-:W-:Y:S07]  /*5d80*/  LEPC R20, `(.L_x_105) ;  /* 0x000000001014794e */ /* 0x000fee0000000000 */
[----:B---3-5:R-:W-:Y:S05]  /*5d90*/  CALL.ABS.NOINC R14 ;  /* 0x000000000e007343 */ /* 0x028fea0003c00000 */
.L_x_105:
[----:B------:R-:W1:Y:S01]  /*5da0*/  LDCU.64 UR8, c[0x4][0x80] ;  /* 0x01001000ff0877ac */ /* 0x000e620008000a00 */
[----:B------:R-:W2:Y:S01]  /*5db0*/  LDC.64 R2, c[0x4][R2] ;  /* 0x0100000002027b82 */ /* 0x000ea20000000a00 */
[----:B------:R-:W-:Y:S02]  /*5dc0*/  HFMA2 R12, -RZ, RZ, 0, 5.9604644775390625e-08 ;  /* 0x00000001ff0c7431 */ /* 0x000fe400000001ff */
[----:B------:R-:W-:Y:S02]  /*5dd0*/  IMAD.MOV.U32 R8, RZ, RZ, 0x70 ;  /* 0x00000070ff087424 */ /* 0x000fe400078e00ff */
[----:B------:R-:W-:Y:S01]  /*5de0*/  IMAD.MOV.U32 R13, RZ, RZ, RZ ;  /* 0x000000ffff0d7224 */ /* 0x000fe200078e00ff */
[----:B------:R-:W3:Y:S01]  /*5df0*/  LDCU.64 UR6, c[0x4][0x88] ;  /* 0x01001100ff0677ac */ /* 0x000ee20008000a00 */
[----:B------:R-:W4:Y:S01]  /*5e00*/  LDCU.64 UR4, c[0x4][0x8] ;  /* 0x01000100ff0477ac */ /* 0x000f220008000a00 */
[----:B-1----:R-:W-:Y:S02]  /*5e10*/  MOV R4, UR8 ;  /* 0x0000000800047c02 */ /* 0x002fe40008000f00 */
[----:B------:R-:W-:Y:S02]  /*5e20*/  MOV R5, UR9 ;  /* 0x0000000900057c02 */ /* 0x000fe40008000f00 */
[----:B---3--:R-:W-:Y:S01]  /*5e30*/  MOV R7, UR7 ;  /* 0x0000000700077c02 */ /* 0x008fe20008000f00 */
[----:B------:R-:W-:Y:S01]  /*5e40*/  IMAD.U32 R6, RZ, RZ, UR6 ;  /* 0x00000006ff067e24 */ /* 0x000fe2000f8e00ff */
[----:B----4-:R-:W-:Y:S01]  /*5e50*/  MOV R11, UR5 ;  /* 0x00000005000b7c02 */ /* 0x010fe20008000f00 */
[----:B------:R-:W-:Y:S02]  /*5e60*/  IMAD.U32 R10, RZ, RZ, UR4 ;  /* 0x00000004ff0a7e24 */ /* 0x000fe4000f8e00ff */
[----:B------:R-:W-:Y:S07]  /*5e70*/  LEPC R20, `(.L_x_104) ;  /* 0x000000001014794e */ /* 0x000fee0000000000 */
[----:B--2---:R-:W-:Y:S05]  /*5e80*/  CALL.ABS.NOINC R2 ;  /* 0x0000000002007343 */ /* 0x004fea0003c00000 */
.L_x_104:
[----:B------:R-:W-:Y:S05]  /*5e90*/  BSYNC.RECONVERGENT B6 ;  /* 0x0000000000067941 */ /* 0x000fea0003800200 */
.L_x_103:
[----:B------:R-:W-:Y:S01]  /*5ea0*/  ISETP.NE.U32.AND P4, PT, R54, RZ, PT ;  /* 0x000000ff3600720c */ /* 0x000fe20003f85070 */
[----:B------:R-:W-:Y:S01]  /*5eb0*/  UISETP.NE.AND UP2, UPT, UR50, URZ, UPT ;  /* 0x000000ff3200728c */ /* 0x000fe2000bf45270 */
[----:B------:R-:W-:Y:S01]  /*5ec0*/  ISETP.NE.U32.AND P2, PT, RZ, UR38, PT ;  /* 0x00000026ff007c0c */ /* 0x000fe2000bf45070 */
[----:B------:R-:W-:Y:S01]  /*5ed0*/  UISETP.NE.U32.AND UP1, UPT, UR44, URZ, UPT ;  /* 0x000000ff2c00728c */ /* 0x000fe2000bf25070 */
[----:B------:R-:W-:Y:S01]  /*5ee0*/  ISETP.NE.AND.EX P4, PT, R55, RZ, PT, P4 ;  /* 0x000000ff3700720c */ /* 0x000fe20003f85340 */
[----:B------:R-:W-:Y:S01]  /*5ef0*/  UPLOP3.LUT UP0, UPT, UPT, UPT, UPT, 0x40, 0x4 ;  /* 0x000000000004789c */ /* 0x000fe20003f0e870 */
[----:B------:R-:W-:Y:S01]  /*5f00*/  ISETP.NE.AND.EX P2, PT, RZ, UR39, PT, P2 ;  /* 0x00000027ff007c0c */ /* 0x000fe2000bf45320 */
[----:B------:R-:W-:Y:S01]  /*5f10*/  UISETP.NE.AND.EX UP1, UPT, UR45, URZ, UPT, UP1 ;  /* 0x000000ff2d00728c */ /* 0x000fe2000bf25310 */
[----:B------:R-:W-:Y:S04]  /*5f20*/  PLOP3.LUT P1, PT, PT, PT, UP2, 0x80, 0x8 ;  /* 0x000000000008781c */ /* 0x000fe80003f2f028 */
[----:B------:R-:W-:Y:S06]  /*5f30*/  @UP2 UPLOP3.LUT UP0, UPT, UPT, UPT, UP1, 0x80, 0x8 ;  /* 0x000000000008289c */ /* 0x000fec0003f0f010 */
[----:B------:R-:W-:Y:S01]  /*5f40*/  PLOP3.LUT P0, PT, PT, PT, UP0, 0x80, 0x8 ;  /* 0x000000000008781c */ /* 0x000fe20003f0f008 */
[----:B------:R-:W-:Y:S01]  /*5f50*/  @!UPT UIADD3 URZ, UPT, UPT, URZ, URZ, URZ ;  /* 0x000000fffffff290 */ /* 0x000fe2000fffe0ff */
[----:B------:R-:W-:Y:S11]  /*5f60*/  BRA.U !UP1, `(.L_x_106) ;  /* 0x0000000109387547 */ /* 0x000ff6000b800000 */
[----:B------:R-:W-:Y:S01]  /*5f70*/  UISETP.NE.U32.AND UP0, UPT, UR38, URZ, UPT ;  /* 0x000000ff2600728c */ /* 0x000fe2000bf05070 */
[----:B------:R-:W-:Y:S02]  /*5f80*/  HFMA2 R0, -RZ, RZ, 0, 5.9604644775390625e-08 ;  /* 0x00000001ff007431 */ /* 0x000fe400000001ff */
[----:B------:R-:W-:Y:S01]  /*5f90*/  IMAD.MOV.U32 R59, RZ, RZ, 0x1 ;  /* 0x00000001ff3b7424 */ /* 0x000fe200078e00ff */
[----:B------:R-:W-:Y:S06]  /*5fa0*/  UISETP.NE.AND.EX UP0, UPT, UR39, URZ, UPT, UP0 ;  /* 0x000000ff2700728c */ /* 0x000fec000bf05300 */
[----:B------:R-:W-:Y:S05]  /*5fb0*/  PLOP3.LUT P3, PT, PT, PT, UP0, 0x80, 0x8 ;  /* 0x000000000008781c */ /* 0x000fea0003f6f008 */
[----:B------:R-:W1:Y:S01]  /*5fc0*/  @UP0 LDCU.64 UR6, c[0x0][0x888] ;  /* 0x00011100ff0607ac */ /* 0x000e620008000a00 */
[----:B------:R-:W-:Y:S07]  /*5fd0*/  @UP0 UIMAD UR4, UR36, UR44, URZ ;  /* 0x0000002c240402a4 */ /* 0x000fee000f8e02ff */
[----:B------:R-:W-:Y:S01]  /*5fe0*/  @!P3 PRMT R59, R0, 0x7610, R59 ;  /* 0x00007610003bb816 */ /* 0x000fe2000000003b */
[----:B-1----:R-:W-:Y:S03]  /*5ff0*/  @UP0 UIMAD.WIDE UR6, UR4, 0x4, UR6 ;  /* 0x00000004040608a5 */ /* 0x002fe6000f8e0206 */
[----:B------:R-:W1:Y:S03]  /*6000*/  @!UP0 LDCU UR4, c[0x0][0x880] ;  /* 0x00011000ff0487ac */ /* 0x000e660008000800 */
[----:B------:R-:W-:Y:S01]  /*6010*/  IMAD.U32 R2, RZ, RZ, UR6 ;  /* 0x00000006ff027e24 */ /* 0x000fe2000f8e00ff */
[----:B------:R-:W-:Y:S05]  /*6020*/  MOV R3, UR7 ;  /* 0x0000000700037c02 */ /* 0x000fea0008000f00 */
[----:B-----5:R2:W5:Y:S02]  /*6030*/  @P3 LDG.E R35, desc[UR46][R2.64] ;  /* 0x0000002e02233981 */ /* 0x020564000c1e1900 */
[----:B-12---:R-:W-:Y:S02]  /*6040*/  @!P3 IMAD.U32 R35, RZ, RZ, UR4 ;  /* 0x00000004ff23be24 */ /* 0x006fe4000f8e00ff */
.L_x_106:
[----:B------:R-:W-:Y:S05]  /*6050*/  @!P4 BRA `(.L_x_107) ;  /* 0x000000000020c947 */ /* 0x000fea0003800000 */
[----:B------:R-:W-:Y:S04]  /*6060*/  ISETP.NE.U32.AND P3, PT, R52, RZ, PT ;  /* 0x000000ff3400720c */ /* 0x000fe80003f65070 */
[----:B------:R-:W-:Y:S11]  /*6070*/  ISETP.NE.AND.EX P3, PT, R53, RZ, PT, P3 ;  /* 0x000000ff3500720c */ /* 0x000ff60003f65330 */
[----:B------:R-:W-:Y:S02]  /*6080*/  @!UPT UIADD3 URZ, UPT, UPT, URZ, URZ, URZ ;  /* 0x000000fffffff290 */ /* 0x000fe4000fffe0ff */
[----:B------:R-:W1:Y:S01]  /*6090*/  @P3 LDC.64 R2, c[0x0][0x8a8] ;  /* 0x00022a00ff023b82 */ /* 0x000e620000000a00 */
[----:B------:R-:W-:Y:S04]  /*60a0*/  @P3 IMAD R0, R54, UR36, RZ ;  /* 0x0000002436003c24 */ /* 0x000fe8000f8e02ff */
[----:B-1----:R-:W-:Y:S05]  /*60b0*/  @P3 IMAD.WIDE R2, R0, 0x4, R2 ;  /* 0x0000000400023825 */ /* 0x002fea00078e0202 */
[----:B-----5:R1:W5:Y:S02]  /*60c0*/  @P3 LDG.E R32, desc[UR46][R2.64] ;  /* 0x0000002e02203981 */ /* 0x020364000c1e1900 */
[----:B-1----:R-:W2:Y:S02]  /*60d0*/  @!P3 LDC R32, c[0x0][0x8a0] ;  /* 0x00022800ff20bb82 */ /* 0x002ea40000000800 */
.L_x_107:
[----:B-----5:R-:W-:Y:S01]  /*60e0*/  FSETP.NEU.AND P3, PT, R35, RZ, PT ;  /* 0x000000ff2300720b */ /* 0x020fe20003f6d000 */
[----:B------:R-:W-:Y:S01]  /*60f0*/  IMAD.SHL.U32 R77, R64, 0x2, RZ ;  /* 0x00000002404d7824 */ /* 0x000fe200078e00ff */
[----:B------:R-:W-:Y:S01]  /*6100*/  SEL R5, RZ, 0xffffffff, P2 ;  /* 0xffffffffff057807 */ /* 0x000fe20001000000 */
[----:B------:R-:W-:Y:S01]  /*6110*/  BSSY B1, `(.L_x_108) ;  /* 0x0000034000017945 */ /* 0x000fe20003800000 */
[----:B------:R-:W-:Y:S01]  /*6120*/  @P1 LOP3.LUT P2, RZ, R59, 0xff, RZ, 0xc0, !PT ;  /* 0x000000ff3bff1812 */ /* 0x000fe2000784c0ff */
[----:B------:R-:W-:Y:S01]  /*6130*/  IMAD.MOV.U32 R39, RZ, RZ, 0x1 ;  /* 0x00000001ff277424 */ /* 0x000fe200078e00ff */
[----:B------:R-:W-:Y:S01]  /*6140*/  @P1 SEL R0, RZ, 0xffffffff, P3 ;  /* 0xffffffffff001807 */ /* 0x000fe20001800000 */
[C---:B------:R-:W-:Y:S01]  /*6150*/  IMAD R34, R30.reuse, 0x40, R33 ;  /* 0x000000401e227824 */ /* 0x040fe200078e0221 */
[----:B------:R-:W-:Y:S01]  /*6160*/  LOP3.LUT R71, R71, 0x1, RZ, 0x3c, !PT ;  /* 0x0000000147477812 */ /* 0x000fe200078e3cff */
[----:B------:R-:W-:Y:S01]  /*6170*/  IMAD.MOV.U32 R38, RZ, RZ, RZ ;  /* 0x000000ffff267224 */ /* 0x000fe200078e00ff */
[----:B------:R-:W-:Y:S02]  /*6180*/  @P0 SEL R0, R5, R0, !P2 ;  /* 0x0000000005000207 */ /* 0x000fe40005000000 */
[----:B------:R-:W-:Y:S02]  /*6190*/  CS2R R50, SRZ ;  /* 0x0000000000327805 */ /* 0x000fe4000001ff00 */
[----:B------:R-:W-:Y:S02]  /*61a0*/  LEA R74, R30, UR48, 0x3 ;  /* 0x000000301e4a7c11 */ /* 0x000fe4000f8e18ff */
[----:B------:R-:W-:Y:S02]  /*61b0*/  CS2R R48, SRZ ;  /* 0x0000000000307805 */ /* 0x000fe4000001ff00 */
[----:B------:R-:W-:Y:S02]  /*61c0*/  @P1 LOP3.LUT R0, R0, 0x1, RZ, 0xc0, !PT ;  /* 0x0000000100001812 */ /* 0x000fe400078ec0ff */
[----:B------:R-:W-:Y:S02]  /*61d0*/  CS2R R42, SRZ ;  /* 0x00000000002a7805 */ /* 0x000fe4000001ff00 */
[----:B------:R-:W-:Y:S02]  /*61e0*/  SHF.L.U32 R3, R70, 0x1f, RZ ;  /* 0x0000001f46037819 */ /* 0x000fe400000006ff */
[----:B------:R-:W-:Y:S02]  /*61f0*/  CS2R R40, SRZ ;  /* 0x0000000000287805 */ /* 0x000fe4000001ff00 */
[----:B------:R-:W-:Y:S01]  /*6200*/  ISETP.NE.U32.OR P5, PT, R0, 0x1, !P1 ;  /* 0x000000010000780c */ /* 0x000fe20004fa5470 */
[----:B------:R-:W-:Y:S01]  /*6210*/  VIADD R82, R77, UR48 ;  /* 0x000000304d527c36 */ /* 0x000fe20008000000 */
[----:B------:R-:W-:Y:S02]  /*6220*/  PLOP3.LUT P2, PT, PT, PT, UP1, 0x80, 0x8 ;  /* 0x000000000008781c */ /* 0x000fe40003f4f018 */
[----:B------:R-:W-:Y:S02]  /*6230*/  SEL R0, RZ, 0xffffffff, P3 ;  /* 0xffffffffff007807 */ /* 0x000fe40001800000 */
[----:B------:R-:W-:Y:S02]  /*6240*/  LOP3.LUT P3, R75, R59, 0xff, RZ, 0xc0, !PT ;  /* 0x000000ff3b4b7812 */ /* 0x000fe4000786c0ff */
[----:B------:R-:W-:Y:S05]  /*6250*/  P2R R78, PR, RZ, 0x20 ;  /* 0x00000020ff4e7803 */ /* 0x000fea0000000000 */
[----:B------:R-:W-:Y:S02]  /*6260*/  @P5 SHF.L.U32 R2, R71, 0x1f, RZ ;  /* 0x0000001f47025819 */ /* 0x000fe400000006ff */
[----:B------:R-:W-:Y:S02]  /*6270*/  @P2 SEL R0, R5, R0, !P3 ;  /* 0x0000000005002207 */ /* 0x000fe40005800000 */
[----:B------:R-:W1:Y:S02]  /*6280*/  @P5 SYNCS.PHASECHK.TRANS64.TRYWAIT P1, [UR48+0x40], R2 ;  /* 0x00004002ff0055a7 */ /* 0x000e640008021130 */
[----:B------:R-:W-:Y:S04]  /*6290*/  LOP3.LUT R0, R0, 0x1, RZ, 0xc0, !PT ;  /* 0x0000000100007812 */ /* 0x000fe800078ec0ff */
[----:B------:R-:W-:Y:S04]  /*62a0*/  ISETP.NE.U32.AND P4, PT, R0, 0x1, PT ;  /* 0x000000010000780c */ /* 0x000fe80003f85070 */
[----:B------:R-:W-:Y:S01]  /*62b0*/  P2R R80, PR, RZ, 0x10 ;  /* 0x00000010ff507803 */ /* 0x000fe20000000000 */
[----:B------:R3:W4:Y:S01]  /*62c0*/  SYNCS.PHASECHK.TRANS64.TRYWAIT P0, [R74+URZ+0xb0], R3 ;  /* 0x0000b0034a0075a7 */ /* 0x00072200080011ff */
[----:B-1----:R-:W-:Y:S01]  /*62d0*/  @P5 SEL R39, RZ, 0x1, !P1 ;  /* 0x00000001ff275807 */ /* 0x002fe20004800000 */
[----:B---3--:R-:W-:Y:S06]  /*62e0*/  @!P5 BRA `(.L_x_109) ;  /* 0x000000000058d947 */ /* 0x008fec0003800000 */
[C---:B------:R-:W-:Y:S01]  /*62f0*/  VIADD R0, R82.reuse, 0x200 ;  /* 0x0000020052007836 */ /* 0x040fe20000000000 */
[----:B------:R-:W-:Y:S01]  /*6300*/  LOP3.LUT P5, RZ, R65, 0x40, RZ, 0xc0, !PT ;  /* 0x0000004041ff7812 */ /* 0x000fe200078ac0ff */
[----:B------:R-:W-:Y:S01]  /*6310*/  BSSY B0, `(.L_x_110) ;  /* 0x000000e000007945 */ /* 0x000fe20003800000 */
[----:B------:R-:W-:Y:S01]  /*6320*/  ISETP.NE.AND P2, PT, R39, RZ, PT ;  /* 0x000000ff2700720c */ /* 0x000fe20003f45270 */
[----:B------:R-:W-:Y:S01]  /*6330*/  @P4 VIADD R2, R82, 0x210 ;  /* 0x0000021052024836 */ /* 0x000fe20000000000 */
[----:B------:R-:W-:Y:S01]  /*6340*/  PLOP3.LUT P1, PT, PT, PT, PT, 0x8, 0x80 ;  /* 0x000000000080781c */ /* 0x000fe20003f2e170 */
[----:B------:R-:W-:Y:S01]  /*6350*/  IMAD.MOV.U32 R51, RZ, RZ, RZ ;  /* 0x000000ffff337224 */ /* 0x000fe200078e00ff */
[----:B------:R-:W-:Y:S02]  /*6360*/  @P4 PLOP3.LUT P1, PT, P5, PT, PT, 0x80, 0x8 ;  /* 0x000000000008481c */ /* 0x000fe40002f2f070 */
[----:B------:R-:W-:Y:S02]  /*6370*/  CS2R R48, SRZ ;  /* 0x0000000000307805 */ /* 0x000fe4000001ff00 */
[----:B------:R-:W-:Y:S02]  /*6380*/  CS2R R42, SRZ ;  /* 0x00000000002a7805 */ /* 0x000fe4000001ff00 */
[----:B------:R-:W-:Y:S07]  /*6390*/  CS2R R40, SRZ ;  /* 0x0000000000287805 */ /* 0x000fee000001ff00 */
[----:B------:R-:W-:Y:S01]  /*63a0*/  @P1 VIADD R2, R0, 0xfffffff0 ;  /* 0xfffffff000021836 */ /* 0x000fe20000000000 */
[----:B------:R-:W-:Y:S06]  /*63b0*/  @P2 BRA `(.L_x_111) ;  /* 0x00000000000c2947 */ /* 0x000fec0003800000 */
[----:B------:R-:W-:Y:S04]  /*63c0*/  SHF.L.U32 R5, R71, 0x1f, RZ ;  /* 0x0000001f47057819 */ /* 0x000fe800000006ff */
[----:B------:R-:W1:Y:S02]  /*63d0*/  SYNCS.PHASECHK.TRANS64.TRYWAIT P1, [UR48+0x40], R5 ;  /* 0x00004005ff0075a7 */ /* 0x000e640008021130 */
[----:B-1----:R-:W-:Y:S05]  /*63e0*/  @!P1 BRA `(.L_x_112) ;  /* 0x0000003000349947 */ /* 0x002fea0003800000 */
.L_x_111:
[----:B------:R-:W-:Y:S05]  /*63f0*/  BSYNC B0 ;  /* 0x0000000000007941 */ /* 0x000fea0003800000 */
.L_x_110:
[----:B------:R-:W-:Y:S01]  /*6400*/  ISETP.NE.AND P1, PT, R80, RZ, PT ;  /* 0x000000ff5000720c */ /* 0x000fe20003f25270 */
[----:B------:R-:W-:Y:S11]  /*6410*/  HFMA2 R38, -RZ, RZ, 0, 5.9604644775390625e-08 ;  /* 0x00000001ff267431 */ /* 0x000ff600000001ff */
[----:B------:R-:W-:Y:S01]  /*6420*/  @!UPT UIADD3 URZ, UPT, UPT, URZ, URZ, URZ ;  /* 0x000000fffffff290 */ /* 0x000fe2000fffe0ff */
[----:B------:R3:W1:Y:S04]  /*6430*/  @P1 LDS.128 R48, [R2] ;  /* 0x0000000002301984 */ /* 0x0006680000000c00 */
[----:B------:R3:W1:Y:S02]  /*6440*/  @P1 LDS.128 R40, [R77+UR48+0x200] ;  /* 0x000200304d281984 */ /* 0x0006640008000c00 */
.L_x_109:
[----:B------:R-:W-:Y:S05]  /*6450*/  BSYNC B1 ;  /* 0x0000000000017941 */ /* 0x000fea0003800000 */
.L_x_108:
[----:B-1----:R-:W-:Y:S04]  /*6460*/  SHF.R.U32.HI R5, RZ, 0x15, R34 ;  /* 0x00000015ff057819 */ /* 0x002fe80000011622 */
[----:B------:R-:W-:Y:S01]  /*6470*/  LOP3.LUT P1, RZ, R5, 0x3, R66, 0x48, !PT ;  /* 0x0000000305ff7812 */ /* 0x000fe20007824842 */
[----:B------:R-:W-:Y:S01]  /*6480*/  @!UPT UIADD3 URZ, UPT, UPT, URZ, URZ, URZ ;  /* 0x000000fffffff290 */ /* 0x000fe2000fffe0ff */
[----:B----4-:R-:W-:Y:S11]  /*6490*/  @P0 BRA `(.L_x_113) ;  /* 0x0000000000080947 */ /* 0x010ff60003800000 */
[----:B------:R-:W1:Y:S02]  /*64a0*/  SYNCS.PHASECHK.TRANS64.TRYWAIT P0, [R74+URZ+0xb0], R3 ;  /* 0x0000b0034a0075a7 */ /* 0x000e6400080011ff */
[----:B-1----:R-:W-:Y:S05]  /*64b0*/  @!P0 BRA `(.L_x_114) ;  /* 0x0000003000188947 */ /* 0x002fea0003800000 */
.L_x_113:
[----:B------:R-:W-:Y:S05]  /*64c0*/  @!P1 BRA `(.L_x_115) ;  /* 0x0000000000409947 */ /* 0x000fea0003800000 */
[----:B------:R-:W4:Y:S01]  /*64d0*/  LDCU.64 UR8, c[0x4][0x70] ;  /* 0x01000e00ff0877ac */ /* 0x000f220008000a00 */
[----:B-1----:R-:W-:Y:S01]  /*64e0*/  MOV R3, 0x0 ;  /* 0x0000000000037802 */ /* 0x002fe20000000f00 */
[----:B------:R-:W-:Y:S02]  /*64f0*/  HFMA2 R12, -RZ, RZ, 0, 5.9604644775390625e-08 ;  /* 0x00000001ff0c7431 */ /* 0x000fe400000001ff */
[----:B------:R-:W-:Y:S02]  /*6500*/  IMAD.MOV.U32 R8, RZ, RZ, 0x192 ;  /* 0x00000192ff087424 */ /* 0x000fe400078e00ff */
[----:B------:R-:W-:Y:S01]  /*6510*/  IMAD.MOV.U32 R13, RZ, RZ, RZ ;  /* 0x000000ffff0d7224 */ /* 0x000fe200078e00ff */
[----:B------:R-:W1:Y:S01]  /*6520*/  LDCU.64 UR6, c[0x4][0x78] ;  /* 0x01000f00ff0677ac */ /* 0x000e620008000a00 */
[----:B---3--:R-:W3:Y:S01]  /*6530*/  LDC.64 R2, c[0x4][R3] ;  /* 0x0100000003027b82 */ /* 0x008ee20000000a00 */
[----:B------:R-:W5:Y:S01]  /*6540*/  LDCU.64 UR4, c[0x4][0x10] ;  /* 0x01000200ff0477ac */ /* 0x000f620008000a00 */
[----:B----4-:R-:W-:Y:S01]  /*6550*/  MOV R5, UR9 ;  /* 0x0000000900057c02 */ /* 0x010fe20008000f00 */
[----:B------:R-:W-:Y:S01]  /*6560*/  IMAD.U32 R4, RZ, RZ, UR8 ;  /* 0x00000008ff047e24 */ /* 0x000fe2000f8e00ff */
[----:B-1----:R-:W-:Y:S01]  /*6570*/  MOV R7, UR7 ;  /* 0x0000000700077c02 */ /* 0x002fe20008000f00 */
[----:B------:R-:W-:Y:S01]  /*6580*/  IMAD.U32 R6, RZ, RZ, UR6 ;  /* 0x00000006ff067e24 */ /* 0x000fe2000f8e00ff */
[----:B-----5:R-:W-:Y:S01]  /*6590*/  MOV R11, UR5 ;  /* 0x00000005000b7c02 */ /* 0x020fe20008000f00 */
[----:B------:R-:W-:Y:S02]  /*65a0*/  IMAD.U32 R10, RZ, RZ, UR4 ;  /* 0x00000004ff0a7e24 */ /* 0x000fe4000f8e00ff */
[----:B------:R-:W-:Y:S07]  /*65b0*/  LEPC R20, `(.L_x_115) ;  /* 0x000000001014794e */ /* 0x000fee0000000000 */
[----:B--23--:R-:W-:Y:S05]  /*65c0*/  CALL.ABS.NOINC R2 ;  /* 0x0000000002007343 */ /* 0x00cfea0003c00000 */
.L_x_115:
[----:B------:R-:W-:Y:S05]  /*65d0*/  WARPSYNC.ALL ;  /* 0x0000000000007948 */ /* 0x000fea0003800000 */
[----:B------:R-:W-:Y:S01]  /*65e0*/  R2UR UR4, R34 ;  /* 0x00000000220472ca */ /* 0x000fe200000e0000 */
[--C-:B------:R-:W-:Y:S01]  /*65f0*/  HADD2.F32 R20, -RZ, R40.reuse.H0_H0 ;  /* 0x20000028ff147230 */ /* 0x100fe20000004100 */
[----:B------:R-:W-:Y:S01]  /*6600*/  MOV R81, 0x10 ;  /* 0x0000001000517802 */ /* 0x000fe20000000f00 */
[----:B------:R-:W-:Y:S01]  /*6610*/  HADD2.F32 R21, -RZ, R40.H1_H1 ;  /* 0x30000028ff157230 */ /* 0x000fe20000004100 */
[----:B------:R-:W-:Y:S01]  /*6620*/  LOP3.LUT P6, RZ, R65, 0x40, RZ, 0xc0, !PT ;  /* 0x0000004041ff7812 */ /* 0x000fe200078cc0ff */
[----:B------:R-:W-:Y:S01]  /*6630*/  HADD2.F32 R36, -RZ, R41.H1_H1 ;  /* 0x30000029ff247230 */ /* 0x000fe20000004100 */
[----:B------:R-:W-:Y:S01]  /*6640*/  ISETP.NE.AND P0, PT, R72, RZ, PT ;  /* 0x000000ff4800720c */ /* 0x000fe20003f05270 */
[----:B------:R-:W-:Y:S01]  /*6650*/  HADD2.F32 R37, -RZ, R43.H0_H0 ;  /* 0x2000002bff257230 */ /* 0x000fe20000004100 */
[----:B------:R-:W-:Y:S01]  /*6660*/  SEL R81, R81, 0xfffffff0, !P6 ;  /* 0xfffffff051517807 */ /* 0x000fe20007000000 */
[----:B------:R-:W-:Y:S03]  /*6670*/  BSSY.RECONVERGENT B0, `(.L_x_116) ;  /* 0x000004f000007945 */ /* 0x000fe60003800200 */
[----:B------:R-:W-:Y:S01]  /*6680*/  IADD3 R79, PT, PT, R82, R81, RZ ;  /* 0x00000051524f7210 */ /* 0x000fe20007ffe0ff */
[----:B------:R-:W2:Y:S02]  /*6690*/  LDTM.x16 R4, tmem[UR4] ;  /* 0x00000004000479ee */ /* 0x000ea40008240000 */
[C---:B--2---:R-:W-:Y:S01]  /*66a0*/  FMUL R0, R32.reuse, R4 ;  /* 0x0000000420007220 */ /* 0x044fe20000400000 */
[C---:B---3--:R-:W-:Y:S01]  /*66b0*/  FMUL R2, R32.reuse, R5 ;  /* 0x0000000520027220 */ /* 0x048fe20000400000 */
[C---:B-1----:R-:W-:Y:S01]  /*66c0*/  FMUL R3, R32.reuse, R6 ;  /* 0x0000000620037220 */ /* 0x042fe20000400000 */
[C---:B------:R-:W-:Y:S01]  /*66d0*/  FMUL R7, R32.reuse, R7 ;  /* 0x0000000720077220 */ /* 0x040fe20000400000 */
[C---:B------:R-:W-:Y:S01]  /*66e0*/  FFMA R0, R35.reuse, R20, R0 ;  /* 0x0000001423007223 */ /* 0x040fe20000000000 */
[----:B------:R-:W-:Y:S02]  /*66f0*/  HADD2.F32 R20, -RZ, R41.H0_H0 ;  /* 0x20000029ff147230 */ /* 0x000fe40000004100 */
[C---:B------:R-:W-:Y:S01]  /*6700*/  FFMA R2, R35.reuse, R21, R2 ;  /* 0x0000001523027223 */ /* 0x040fe20000000002 */
[--C-:B------:R-:W-:Y:S02]  /*6710*/  HADD2.F32 R21, -RZ, R42.reuse.H0_H0 ;  /* 0x2000002aff157230 */ /* 0x100fe40000004100 */
[C---:B------:R-:W-:Y:S01]  /*6720*/  FMUL R4, R32.reuse, R8 ;  /* 0x0000000820047220 */ /* 0x040fe20000400000 */
[C---:B------:R-:W-:Y:S01]  /*6730*/  FMUL R5, R32.reuse, R9 ;  /* 0x0000000920057220 */ /* 0x040fe20000400000 */
[C---:B------:R-:W-:Y:S01]  /*6740*/  FFMA R3, R35.reuse, R20, R3 ;  /* 0x0000001423037223 */ /* 0x040fe20000000003 */
[----:B------:R-:W-:Y:S02]  /*6750*/  HADD2.F32 R20, -RZ, R42.H1_H1 ;  /* 0x3000002aff147230 */ /* 0x000fe40000004100 */
[C---:B------:R-:W-:Y:S01]  /*6760*/  FFMA R7, R35.reuse, R36, R7 ;  /* 0x0000002423077223 */ /* 0x040fe20000000007 */
[C---:B------:R-:W-:Y:S01]  /*6770*/  FMUL R6, R32.reuse, R10 ;  /* 0x0000000a20067220 */ /* 0x040fe20000400000 */
[----:B------:R-:W-:Y:S02]  /*6780*/  HADD2.F32 R36, -RZ, R43.H1_H1 ;  /* 0x3000002bff247230 */ /* 0x000fe40000004100 */
[C---:B------:R-:W-:Y:S01]  /*6790*/  FMUL R11, R32.reuse, R11 ;  /* 0x0000000b200b7220 */ /* 0x040fe20000400000 */
[C---:B------:R-:W-:Y:S01]  /*67a0*/  FFMA R4, R35.reuse, R21, R4 ;  /* 0x0000001523047223 */ /* 0x040fe20000000004 */
[C---:B------:R-:W-:Y:S01]  /*67b0*/  FFMA R5, R35.reuse, R20, R5 ;  /* 0x0000001423057223 */ /* 0x040fe20000000005 */
[C---:B------:R-:W-:Y:S01]  /*67c0*/  FFMA R6, R35.reuse, R37, R6 ;  /* 0x0000002523067223 */ /* 0x040fe20000000006 */
[--C-:B------:R-:W-:Y:S02]  /*67d0*/  HADD2.F32 R20, -RZ, R48.reuse.H0_H0 ;  /* 0x20000030ff147230 */ /* 0x100fe40000004100 */
[C---:B------:R-:W-:Y:S01]  /*67e0*/  FFMA R11, R35.reuse, R36, R11 ;  /* 0x00000024230b7223 */ /* 0x040fe2000000000b */
[C---:B------:R-:W-:Y:S01]  /*67f0*/  FMUL R8, R32.reuse, R12 ;  /* 0x0000000c20087220 */ /* 0x040fe20000400000 */
[----:B------:R-:W-:Y:S02]  /*6800*/  HADD2.F32 R36, -RZ, R48.H1_H1 ;  /* 0x30000030ff247230 */ /* 0x000fe40000004100 */
[C---:B------:R-:W-:Y:S01]  /*6810*/  FMUL R9, R32.reuse, R13 ;  /* 0x0000000d20097220 */ /* 0x040fe20000400000 */
[--C-:B------:R-:W-:Y:S02]  /*6820*/  HADD2.F32 R21, -RZ, R49.reuse.H0_H0 ;  /* 0x20000031ff157230 */ /* 0x100fe40000004100 */
[C---:B------:R-:W-:Y:S01]  /*6830*/  FMUL R10, R32.reuse, R14 ;  /* 0x0000000e200a7220 */ /* 0x040fe20000400000 */
[C---:B------:R-:W-:Y:S01]  /*6840*/  FFMA R8, R35.reuse, R20, R8 ;  /* 0x0000001423087223 */ /* 0x040fe20000000008 */
[----:B------:R-:W-:Y:S02]  /*6850*/  HADD2.F32 R20, -RZ, R49.H1_H1 ;  /* 0x30000031ff147230 */ /* 0x000fe40000004100 */
[C---:B------:R-:W-:Y:S01]  /*6860*/  FFMA R9, R35.reuse, R36, R9 ;  /* 0x0000002423097223 */ /* 0x040fe20000000009 */
[C---:B------:R-:W-:Y:S01]  /*6870*/  FMUL R15, R32.reuse, R15 ;  /* 0x0000000f200f7220 */ /* 0x040fe20000400000 */
[C---:B------:R-:W-:Y:S01]  /*6880*/  FFMA R10, R35.reuse, R21, R10 ;  /* 0x00000015230a7223 */ /* 0x040fe2000000000a */
[--C-:B------:R-:W-:Y:S02]  /*6890*/  HADD2.F32 R21, -RZ, R50.reuse.H0_H0 ;  /* 0x20000032ff157230 */ /* 0x100fe40000004100 */
[C---:B------:R-:W-:Y:S01]  /*68a0*/  FMUL R12, R32.reuse, R16 ;  /* 0x00000010200c7220 */ /* 0x040fe20000400000 */
[----:B------:R-:W-:Y:S02]  /*68b0*/  HADD2.F32 R36, -RZ, R50.H1_H1 ;  /* 0x30000032ff247230 */ /* 0x000fe40000004100 */
[C---:B------:R-:W-:Y:S01]  /*68c0*/  FFMA R15, R35.reuse, R20, R15 ;  /* 0x00000014230f7223 */ /* 0x040fe2000000000f */
[C---:B------:R-:W-:Y:S01]  /*68d0*/  FMUL R13, R32.reuse, R17 ;  /* 0x00000011200d7220 */ /* 0x040fe20000400000 */
[--C-:B------:R-:W-:Y:S02]  /*68e0*/  HADD2.F32 R37, -RZ, R51.reuse.H0_H0 ;  /* 0x20000033ff257230 */ /* 0x100fe40000004100 */
[C---:B------:R-:W-:Y:S01]  /*68f0*/  FMUL R14, R32.reuse, R18 ;  /* 0x00000012200e7220 */ /* 0x040fe20000400000 */
[----:B------:R-:W-:Y:S02]  /*6900*/  HADD2.F32 R20, -RZ, R51.H1_H1 ;  /* 0x30000033ff147230 */ /* 0x000fe40000004100 */
[----:B------:R-:W-:Y:S01]  /*6910*/  FMUL R19, R32, R19 ;  /* 0x0000001320137220 */ /* 0x000fe20000400000 */
[----:B------:R-:W-:Y:S01]  /*6920*/  F2FP.F16.F32.PACK_AB R44, R2, R0 ;  /* 0x00000000022c723e */ /* 0x000fe200000000ff */
[----:B------:R-:W-:Y:S01]  /*6930*/  FFMA R12, R35, R21, R12 ;  /* 0x00000015230c7223 */ /* 0x000fe2000000000c */
[----:B------:R-:W-:Y:S01]  /*6940*/  F2FP.F16.F32.PACK_AB R45, R7, R3 ;  /* 0x00000003072d723e */ /* 0x000fe200000000ff */
[----:B------:R-:W-:Y:S01]  /*6950*/  FFMA R13, R35, R36, R13 ;  /* 0x00000024230d7223 */ /* 0x000fe2000000000d */
[----:B------:R-:W-:Y:S01]  /*6960*/  F2FP.F16.F32.PACK_AB R46, R5, R4 ;  /* 0x00000004052e723e */ /* 0x000fe200000000ff */
[----:B------:R-:W-:Y:S01]  /*6970*/  FFMA R14, R35, R37, R14 ;  /* 0x00000025230e7223 */ /* 0x000fe2000000000e */
[----:B------:R-:W-:Y:S01]  /*6980*/  F2FP.F16.F32.PACK_AB R47, R11, R6 ;  /* 0x000000060b2f723e */ /* 0x000fe200000000ff */
[----:B------:R-:W-:Y:S01]  /*6990*/  FFMA R19, R35, R20, R19 ;  /* 0x0000001423137223 */ /* 0x000fe20000000013 */
[----:B------:R-:W-:Y:S02]  /*69a0*/  F2FP.F16.F32.PACK_AB R84, R9, R8 ;  /* 0x000000080954723e */ /* 0x000fe400000000ff */
[----:B------:R-:W-:Y:S01]  /*69b0*/  F2FP.F16.F32.PACK_AB R85, R15, R10 ;  /* 0x0000000a0f55723e */ /* 0x000fe200000000ff */
[----:B------:R1:W-:Y:S01]  /*69c0*/  STS.128 [R77+UR48+0x200], R44 ;  /* 0x0002002c4d007988 */ /* 0x0003e20008000c30 */
[----:B------:R-:W-:Y:S02]  /*69d0*/  F2FP.F16.F32.PACK_AB R86, R13, R12 ;  /* 0x0000000c0d56723e */ /* 0x000fe400000000ff */
[----:B------:R-:W-:Y:S05]  /*69e0*/  F2FP.F16.F32.PACK_AB R87, R19, R14 ;  /* 0x0000000e1357723e */ /* 0x000fea00000000ff */
[----:B------:R1:W-:Y:S01]  /*69f0*/  STS.128 [R79+0x200], R84 ;  /* 0x000200544f007388 */ /* 0x0003e20000000c00 */
[----:B------:R-:W-:Y:S01]  /*6a00*/  @!PT LDS RZ, [RZ] ;  /* 0x00000000fffff984 */ /* 0x000fe20000000800 */
[----:B------:R-:W-:Y:S01]  /*6a10*/  @!PT LDS RZ, [RZ] ;  /* 0x00000000fffff984 */ /* 0x000fe20000000800 */
[----:B------:R-:W-:Y:S01]  /*6a20*/  @!PT LDS RZ, [RZ] ;  /* 0x00000000fffff984 */ /* 0x000fe20000000800 */
[----:B------:R-:W-:Y:S01]  /*6a30*/  @!PT LDS RZ, [RZ] ;  /* 0x00000000fffff984 */ /* 0x000fe20000000800 */
[----:B------:R2:W-:Y:S07]  /*6a40*/  MEMBAR.ALL.CTA ;  /* 0x0000000000007992 */ /* 0x0005ee0000008000 */
[----:B--2---:R-:W2:Y:S02]  /*6a50*/  FENCE.VIEW.ASYNC.S ;  /* 0x00000000000073c6 */ /* 0x004ea40000000000 */
[----:B--2---:R-:W-:Y:S06]  /*6a60*/  BAR.SYNC.DEFER_BLOCKING 0x1, 0x80 ;  /* 0x0042000000007b1d */ /* 0x004fec0000010000 */
[----:B------:R-:W-:Y:S05]  /*6a70*/  @P0 BRA `(.L_x_117) ;  /* 0x0000000000380947 */ /* 0x000fea0003800000 */
[----:B------:R-:W-:Y:S02]  /*6a80*/  UIADD3 UR4, UPT, UPT, UR48, 0x200, URZ ;  /* 0x0000020030047890 */ /* 0x000fe4000fffe0ff */
[----:B------:R-:W-:Y:S01]  /*6a90*/  UIADD3 UR8, UP0, UPT, UR52, 0x680, URZ ;  /* 0x0000068034087890 */ /* 0x000fe2000ff1e0ff */
[----:B------:R-:W-:Y:S01]  /*6aa0*/  UMOV UR43, UR36 ;  /* 0x00000024002b7c82 */ /* 0x000fe20008000000 */
[----:B------:R-:W-:Y:S02]  /*6ab0*/  UIADD3 UR5, UPT, UPT, UR41, 0x40, URZ ;  /* 0x0000004029057890 */ /* 0x000fe4000fffe0ff */
[----:B------:R-:W-:Y:S01]  /*6ac0*/  MOV R67, UR4 ;  /* 0x0000000400437c02 */ /* 0x000fe20008000f00 */
[----:B------:R-:W-:Y:S02]  /*6ad0*/  UIADD3.X UR9, UPT, UPT, URZ, UR53, URZ, UP0, !UPT ;  /* 0x00000035ff097290 */ /* 0x000fe400087fe4ff */
[----:B------:R-:W-:Y:S01]  /*6ae0*/  UIADD3 UR4, UPT, UPT, UR48, 0xa00, URZ ;  /* 0x00000a0030047890 */ /* 0x000fe2000fffe0ff */
[----:B------:R-:W-:Y:S01]  /*6af0*/  R2UR UR40, R67 ;  /* 0x00000000432872ca */ /* 0x000fe200000e0000 */
[----:B------:R-:W-:Y:S01]  /*6b00*/  UMOV UR6, UR42 ;  /* 0x0000002a00067c82 */ /* 0x000fe20008000000 */
[----:B------:R-:W-:Y:S11]  /*6b10*/  UMOV UR7, UR36 ;  /* 0x0000002400077c82 */ /* 0x000ff60008000000 */
[----:B------:R2:W-:Y:S01]  /*6b20*/  UTMASTG.3D [UR40], [UR8] ;  /* 0x00000028080073b5 */ /* 0x0005e20008010000 */
[----:B------:R2:W-:Y:S01]  /*6b30*/  UTMASTG.3D [UR4], [UR8] ;  /* 0x00000004080073b5 */ /* 0x0005e20008010000 */
[----:B------:R0:W-:Y:S01]  /*6b40*/  UTMACMDFLUSH ;  /* 0x00000000000079b7 */ /* 0x0001e20000000000 */
[----:B--2---:R-:W-:Y:S04]  /*6b50*/  DEPBAR.LE SB0, 0x1 ;  /* 0x000080400000791a */ /* 0x004fe80000000000 */
.L_x_117:
[----:B------:R-:W-:Y:S05]  /*6b60*/  BSYNC.RECONVERGENT B0 ;  /* 0x0000000000007941 */ /* 0x000fea0003800200 */
.L_x_116:
[----:B------:R-:W-:Y:S01]  /*6b70*/  BAR.SYNC.DEFER_BLOCKING 0x1, 0x80 ;  /* 0x0042000000007b1d */ /* 0x000fe20000010000 */
[----:B------:R-:W-:Y:S01]  /*6b80*/  ISETP.NE.AND P1, PT, R78, RZ, PT ;  /* 0x000000ff4e00720c */ /* 0x000fe20003f25270 */
[----:B------:R-:W-:Y:S01]  /*6b90*/  UISETP.NE.AND UP0, UPT, UR49, URZ, UPT ;  /* 0x000000ff3100728c */ /* 0x000fe2000bf05270 */
[----:B------:R-:W-:Y:S11]  /*6ba0*/  LEA R3, R38, UR48, 0x3 ;  /* 0x0000003026037c11 */ /* 0x000ff6000f8e18ff */
[----:B------:R-:W-:Y:S01]  /*6bb0*/  @P1 SHF.L.U32 R2, R71, 0x1f, RZ ;  /* 0x0000001f47021819 */ /* 0x000fe200000006ff */
[----:B------:R-:W-:Y:S06]  /*6bc0*/  BRA.U !UP0, `(.L_x_118) ;  /* 0x0000000108247547 */ /* 0x000fec000b800000 */
[----:B------:R-:W-:Y:S01]  /*6bd0*/  IMAD.U32 R5, RZ, RZ, UR51 ;  /* 0x00000033ff057e24 */ /* 0x000fe2000f8e00ff */
[----:B------:R-:W-:Y:S01]  /*6be0*/  MOV R0, UR37 ;  /* 0x0000002500007c02 */ /* 0x000fe20008000f00 */
[----:B------:R-:W-:Y:S03]  /*6bf0*/  UIADD3 UR51, UPT, UPT, UR51, 0x1, URZ ;  /* 0x0000000133337890 */ /* 0x000fe6000fffe0ff */
[----:B------:R-:W-:Y:S01]  /*6c00*/  @P1 LEA R5, R5, UR48, 0x3 ;  /* 0x0000003005051c11 */ /* 0x000fe2000f8e18ff */
[----:B------:R-:W-:Y:S04]  /*6c10*/  UISETP.NE.AND UP0, UPT, UR51, 0x4, UPT ;  /* 0x000000043300788c */ /* 0x000fe8000bf05270 */
[----:B------:R-:W-:Y:S01]  /*6c20*/  @P1 VIADD R5, R5, 0x60 ;  /* 0x0000006005051836 */ /* 0x000fe20000000000 */
[----:B------:R-:W-:Y:S04]  /*6c30*/  USEL UR51, UR51, URZ, UP0 ;  /* 0x000000ff33337287 */ /* 0x000fe80008000000 */
[----:B------:R-:W-:Y:S04]  /*6c40*/  @P1 PRMT R0, R0, 0x654, R5 ;  /* 0x0000065400001816 */ /* 0x000fe80000000005 */
[----:B------:R2:W-:Y:S04]  /*6c50*/  @P1 SYNCS.ARRIVE.TRANS64.RED.A1T0 RZ, [R0+URZ], RZ ;  /* 0x000000ff00ff19a7 */ /* 0x0005e800081004ff */
.L_x_118:
[----:B------:R-:W3:Y:S01]  /*6c60*/  @P1 SYNCS.PHASECHK.TRANS64.TRYWAIT P0, [R3+URZ+0x40], R2 ;  /* 0x00004002030015a7 */ /* 0x000ee200080011ff */
[----:B------:R-:W-:Y:S01]  /*6c70*/  BSSY B1, `(.L_x_119) ;  /* 0x0000012000017945 */ /* 0x000fe20003800000 */
[----:B---3--:R-:W-:Y:S03]  /*6c80*/  @P1 SEL R39, RZ, 0x1, !P0 ;  /* 0x00000001ff271807 */ /* 0x008fe60004000000 */
[----:B------:R-:W-:Y:S05]  /*6c90*/  @!P1 BRA `(.L_x_120) ;  /* 0x00000000003c9947 */ /* 0x000fea0003800000 */
[----:B------:R-:W-:Y:S01]  /*6ca0*/  ISETP.NE.AND P1, PT, R80, RZ, PT ;  /* 0x000000ff5000720c */ /* 0x000fe20003f25270 */
[----:B------:R-:W-:Y:S01]  /*6cb0*/  BSSY B0, `(.L_x_121) ;  /* 0x0000009000007945 */ /* 0x000fe20003800000 */
[----:B------:R-:W-:Y:S11]  /*6cc0*/  ISETP.NE.AND P0, PT, R39, RZ, PT ;  /* 0x000000ff2700720c */ /* 0x000ff60003f05270 */
[----:B------:R-:W-:Y:S05]  /*6cd0*/  @P1 IMAD R4, R38, 0x1000, R77 ;  /* 0x0000100026041824 */ /* 0x000fea00078e024d */
[----:B------:R-:W-:Y:S05]  /*6ce0*/  @P1 IADD3 R2, PT, PT, R4, UR48, RZ ;  /* 0x0000003004021c10 */ /* 0x000fea000fffe0ff */
[----:B------:R-:W-:Y:S01]  /*6cf0*/  @P1 IMAD.IADD R2, R81, 0x1, R2 ;  /* 0x0000000151021824 */ /* 0x000fe200078e0202 */
[----:B------:R-:W-:Y:S06]  /*6d00*/  @P0 BRA `(.L_x_122) ;  /* 0x00000000000c0947 */ /* 0x000fec0003800000 */
[----:B--2---:R-:W-:Y:S04]  /*6d10*/  SHF.L.U32 R0, R71, 0x1f, RZ ;  /* 0x0000001f47007819 */ /* 0x004fe800000006ff */
[----:B------:R-:W2:Y:S02]  /*6d20*/  SYNCS.PHASECHK.TRANS64.TRYWAIT P0, [R3+URZ+0x40], R0 ;  /* 0x00004000030075a7 */ /* 0x000ea400080011ff */
[----:B--2---:R-:W-:Y:S05]  /*6d30*/  @!P0 BRA `(.L_x_123) ;  /* 0x00000028000c8947 */ /* 0x004fea0003800000 */
.L_x_122:
[----:B------:R-:W-:Y:S05]  /*6d40*/  BSYNC B0 ;  /* 0x0000000000007941 */ /* 0x000fea0003800000 */
.L_x_121:
[----:B------:R-:W-:Y:S02]  /*6d50*/  ISETP.NE.AND P0, PT, R80, RZ, PT ;  /* 0x000000ff5000720c */ /* 0x000fe40003f05270 */
[----:B------:R-:W-:Y:S11]  /*6d60*/  IADD3 R38, PT, PT, R38, 0x1, RZ ;  /* 0x0000000126267810 */ /* 0x000ff60007ffe0ff */
[----:B------:R3:W4:Y:S04]  /*6d70*/  @P0 LDS.128 R40, [R4+UR48+0x200] ;  /* 0x0002003004280984 */ /* 0x0007280008000c00 */
[----:B------:R3:W1:Y:S02]  /*6d80*/  @P0 LDS.128 R48, [R2+0x200] ;  /* 0x0002000002300984 */ /* 0x0006640000000c00 */
.L_x_120:
[----:B------:R-:W-:Y:S05]  /*6d90*/  BSYNC B1 ;  /* 0x0000000000017941 */ /* 0x000fea0003800000 */
.L_x_119:
[----:B--2---:R-:W-:Y:S05]  /*6da0*/  VIADD R3, R34, 0x10 ;  /* 0x0000001022037836 */ /* 0x004fea0000000000 */
[----:B------:R-:W-:Y:S04]  /*6db0*/  SHF.R.U32.HI R3, RZ, 0x15, R3 ;  /* 0x00000015ff037819 */ /* 0x000fe80000011603 */
[----:B------:R-:W-:Y:S11]  /*6dc0*/  LOP3.LUT P0, RZ, R3, 0x3, R66, 0x48, !PT ;  /* 0x0000000303ff7812 */ /* 0x000ff60007804842 */
[----:B------:R-:W-:Y:S02]  /*6dd0*/  @!UPT UIADD3 URZ, UPT, UPT, URZ, URZ, URZ ;  /* 0x000000fffffff290 */ /* 0x000fe4000fffe0ff */
[----:B------:R-:W-:Y:S05]  /*6de0*/  @!P0 BRA `(.L_x_124) ;  /* 0x0000000000408947 */ /* 0x000fea0003800000 */
[----:B------:R-:W2:Y:S01]  /*6df0*/  LDCU.64 UR8, c[0x4][0x70] ;  /* 0x01000e00ff0877ac */ /* 0x000ea20008000a00 */
[----:B------:R-:W-:Y:S01]  /*6e00*/  MOV R3, 0x0 ;  /* 0x0000000000037802 */ /* 0x000fe20000000f00 */
[----:B------:R-:W-:Y:S02]  /*6e10*/  HFMA2 R12, -RZ, RZ, 0, 5.9604644775390625e-08 ;  /* 0x00000001ff0c7431 */ /* 0x000fe400000001ff */
[----:B------:R-:W-:Y:S02]  /*6e20*/  IMAD.MOV.U32 R8, RZ, RZ, 0x192 ;  /* 0x00000192ff087424 */ /* 0x000fe400078e00ff */
[----:B------:R-:W-:Y:S01]  /*6e30*/  IMAD.MOV.U32 R13, RZ, RZ, RZ ;  /* 0x000000ffff0d7224 */ /* 0x000fe200078e00ff */
[----:B------:R-:W5:Y:S01]  /*6e40*/  LDCU.64 UR6, c[0x4][0x78] ;  /* 0x01000f00ff0677ac */ /* 0x000f620008000a00 */
[----:B---3--:R-:W3:Y:S01]  /*6e50*/  LDC.64 R2, c[0x4][R3] ;  /* 0x0100000003027b82 */ /* 0x008ee20000000a00 */
[----:B------:R-:W4:Y:S01]  /*6e60*/  LDCU.64 UR4, c[0x4][0x10] ;  /* 0x01000200ff0477ac */ /* 0x000f220008000a00 */
[----:B--2---:R-:W-:Y:S01]  /*6e70*/  MOV R5, UR9 ;  /* 0x0000000900057c02 */ /* 0x004fe20008000f00 */
[----:B------:R-:W-:Y:S01]  /*6e80*/  IMAD.U32 R4, RZ, RZ, UR8 ;  /* 0x00000008ff047e24 */ /* 0x000fe2000f8e00ff */
[----:B-----5:R-:W-:Y:S01]  /*6e90*/  MOV R7, UR7 ;  /* 0x0000000700077c02 */ /* 0x020fe20008000f00 */
[----:B------:R-:W-:Y:S01]  /*6ea0*/  IMAD.U32 R6, RZ, RZ, UR6 ;  /* 0x00000006ff067e24 */ /* 0x000fe2000f8e00ff */
[----:B----4-:R-:W-:Y:S01]  /*6eb0*/  MOV R11, UR5 ;  /* 0x00000005000b7c02 */ /* 0x010fe20008000f00 */
[----:B------:R-:W-:Y:S02]  /*6ec0*/  IMAD.U32 R10, RZ, RZ, UR4 ;  /* 0x00000004ff0a7e24 */ /* 0x000fe4000f8e00ff */
[----:B------:R-:W-:Y:S07]  /*6ed0*/  LEPC R20, `(.L_x_124) ;  /* 0x000000001014794e */ /* 0x000fee0000000000 */
[----:B-1-3--:R-:W-:Y:S05]  /*6ee0*/  CALL.ABS.NOINC R2 ;  /* 0x0000000002007343 */ /* 0x00afea0003c00000 */
.L_x_124:
[----:B------:R-:W-:Y:S01]  /*6ef0*/  ISETP.NE.AND P6, PT, R78, RZ, PT ;  /* 0x000000ff4e00720c */ /* 0x000fe20003fc5270 */
[----:B------:R-:W-:Y:S05]  /*6f00*/  WARPSYNC.ALL ;  /* 0x0000000000007948 */ /* 0x000fea0003800000 */
[----:B------:R-:W-:Y:S01]  /*6f10*/  R2UR UR4, R34 ;  /* 0x00000000220472ca */ /* 0x000fe200000e0000 */
[--C-:B----4-:R-:W-:Y:S01]  /*6f20*/  HADD2.F32 R20, -RZ, R40.reuse.H0_H0 ;  /* 0x20000028ff147230 */ /* 0x110fe20000004100 */
[----:B------:R-:W-:Y:S01]  /*6f30*/  ISETP.NE.AND P0, PT, R72, RZ, PT ;  /* 0x000000ff4800720c */ /* 0x000fe20003f05270 */
[----:B------:R-:W-:Y:S01]  /*6f40*/  HADD2.F32 R21, -RZ, R40.H1_H1 ;  /* 0x30000028ff157230 */ /* 0x000fe20000004100 */
[----:B------:R-:W-:Y:S01]  /*6f50*/  MOV R82, UR51 ;  /* 0x0000003300527c02 */ /* 0x000fe20008000f00 */
[--C-:B------:R-:W-:Y:S01]  /*6f60*/  HADD2.F32 R36, -RZ, R41.reuse.H1_H1 ;  /* 0x30000029ff247230 */ /* 0x100fe20000004100 */
[----:B------:R-:W-:Y:S01]  /*6f70*/  MOV R83, UR37 ;  /* 0x0000002500537c02 */ /* 0x000fe20008000f00 */
[----:B-1----:R-:W-:Y:S01]  /*6f80*/  HADD2.F32 R37, -RZ, R48.H0_H0 ;  /* 0x20000030ff257230 */ /* 0x002fe20000004100 */
[----:B------:R-:W-:Y:S01]  /*6f90*/  @P6 LEA R82, R82, UR48, 0x3 ;  /* 0x0000003052526c11 */ /* 0x000fe2000f8e18ff */
[----:B------:R-:W-:Y:S01]  /*6fa0*/  BSSY.RECONVERGENT B0, `(.L_x_125) ;  /* 0x0000052000007945 */ /* 0x000fe20003800200 */
[----:B------:R-:W-:Y:S02]  /*6fb0*/  @P6 SHF.L.U32 R88, R71, 0x1f, RZ ;  /* 0x0000001f47586819 */ /* 0x000fe400000006ff */
[----:B------:R-:W-:Y:S01]  /*6fc0*/  @P6 IADD3 R82, PT, PT, R82, 0x60, RZ ;  /* 0x0000006052526810 */ /* 0x000fe20007ffe0ff */
[----:B---3--:R-:W1:Y:S03]  /*6fd0*/  LDTM.x16 R4, tmem[UR4+0x10] ;  /* 0x00001004000479ee */ /* 0x008e660008240000 */
[----:B------:R-:W-:Y:S02]  /*6fe0*/  @P6 PRMT R82, R83, 0x654, R82 ;  /* 0x0000065453526816 */ /* 0x000fe40000000052 */
[----:B------:R-:W-:Y:S01]  /*6ff0*/  LEA R83, R38, UR48, 0x3 ;  /* 0x0000003026537c11 */ /* 0x000fe2000f8e18ff */
[C---:B-1----:R-:W-:Y:S01]  /*7000*/  FMUL R0, R32.reuse, R4 ;  /* 0x0000000420007220 */ /* 0x042fe20000400000 */
[C---:B------:R-:W-:Y:S01]  /*7010*/  FMUL R2, R32.reuse, R5 ;  /* 0x0000000520027220 */ /* 0x040fe20000400000 */
[C---:B------:R-:W-:Y:S01]  /*7020*/  FMUL R3, R32.reuse, R6 ;  /* 0x0000000620037220 */ /* 0x040fe20000400000 */
[C---:B------:R-:W-:Y:S01]  /*7030*/  FMUL R7, R32.reuse, R7 ;  /* 0x0000000720077220 */ /* 0x040fe20000400000 */
[C---:B------:R-:W-:Y:S01]  /*7040*/  FFMA R0, R35.reuse, R20, R0 ;  /* 0x0000001423007223 */ /* 0x040fe20000000000 */
[----:B------:R-:W-:Y:S02]  /*7050*/  HADD2.F32 R20, -RZ, R41.H0_H0 ;  /* 0x20000029ff147230 */ /* 0x000fe40000004100 */
[C---:B------:R-:W-:Y:S01]  /*7060*/  FFMA R2, R35.reuse, R21, R2 ;  /* 0x0000001523027223 */ /* 0x040fe20000000002 */
[C---:B------:R-:W-:Y:S01]  /*7070*/  FMUL R4, R32.reuse, R8 ;  /* 0x0000000820047220 */ /* 0x040fe20000400000 */
[C---:B------:R-:W-:Y:S01]  /*7080*/  FMUL R5, R32.reuse, R9 ;  /* 0x0000000920057220 */ /* 0x040fe20000400000 */
[--C-:B------:R-:W-:Y:S02]  /*7090*/  HADD2.F32 R21, -RZ, R43.reuse.H0_H0 ;  /* 0x2000002bff157230 */ /* 0x100fe40000004100 */
[C---:B------:R-:W-:Y:S01]  /*70a0*/  FFMA R3, R35.reuse, R20, R3 ;  /* 0x0000001423037223 */ /* 0x040fe20000000003 */
[--C-:B------:R-:W-:Y:S02]  /*70b0*/  HADD2.F32 R20, -RZ, R42.reuse.H0_H0 ;  /* 0x2000002aff147230 */ /* 0x100fe40000004100 */
[C---:B------:R-:W-:Y:S01]  /*70c0*/  FFMA R7, R35.reuse, R36, R7 ;  /* 0x0000002423077223 */ /* 0x040fe20000000007 */
[C---:B------:R-:W-:Y:S01]  /*70d0*/  FMUL R6, R32.reuse, R10 ;  /* 0x0000000a20067220 */ /* 0x040fe20000400000 */
[----:B------:R-:W-:Y:S02]  /*70e0*/  HADD2.F32 R36, -RZ, R43.H1_H1 ;  /* 0x3000002bff247230 */ /* 0x000fe40000004100 */
[C---:B------:R-:W-:Y:S01]  /*70f0*/  FMUL R11, R32.reuse, R11 ;  /* 0x0000000b200b7220 */ /* 0x040fe20000400000 */
[C---:B------:R-:W-:Y:S01]  /*7100*/  FFMA R4, R35.reuse, R20, R4 ;  /* 0x0000001423047223 */ /* 0x040fe20000000004 */
[----:B------:R-:W-:Y:S02]  /*7110*/  HADD2.F32 R20, -RZ, R42.H1_H1 ;  /* 0x3000002aff147230 */ /* 0x000fe40000004100 */
[C---:B------:R-:W-:Y:S01]  /*7120*/  FMUL R8, R32.reuse, R12 ;  /* 0x0000000c20087220 */ /* 0x040fe20000400000 */
[C---:B------:R-:W-:Y:S01]  /*7130*/  FMUL R9, R32.reuse, R13 ;  /* 0x0000000d20097220 */ /* 0x040fe20000400000 */
[C---:B------:R-:W-:Y:S01]  /*7140*/  FMUL R10, R32.reuse, R14 ;  /* 0x0000000e200a7220 */ /* 0x040fe20000400000 */
[C---:B------:R-:W-:Y:S01]  /*7150*/  FMUL R15, R32.reuse, R15 ;  /* 0x0000000f200f7220 */ /* 0x040fe20000400000 */
[C---:B------:R-:W-:Y:S01]  /*7160*/  FFMA R5, R35.reuse, R20, R5 ;  /* 0x0000001423057223 */ /* 0x040fe20000000005 */
[----:B------:R-:W-:Y:S02]  /*7170*/  HADD2.F32 R20, -RZ, R48.H1_H1 ;  /* 0x30000030ff147230 */ /* 0x000fe40000004100 */
[C---:B------:R-:W-:Y:S01]  /*7180*/  FFMA R6, R35.reuse, R21, R6 ;  /* 0x0000001523067223 */ /* 0x040fe20000000006 */
[C---:B------:R-:W-:Y:S01]  /*7190*/  FFMA R11, R35.reuse, R36, R11 ;  /* 0x00000024230b7223 */ /* 0x040fe2000000000b */
[C---:B------:R-:W-:Y:S01]  /*71a0*/  FFMA R8, R35.reuse, R37, R8 ;  /* 0x0000002523087223 */ /* 0x040fe20000000008 */
[--C-:B------:R-:W-:Y:S02]  /*71b0*/  HADD2.F32 R21, -RZ, R49.reuse.H0_H0 ;  /* 0x20000031ff157230 */ /* 0x100fe40000004100 */
[C---:B------:R-:W-:Y:S01]  /*71c0*/  FFMA R9, R35.reuse, R20, R9 ;  /* 0x0000001423097223 */ /* 0x040fe20000000009 */
[----:B------:R-:W-:Y:S02]  /*71d0*/  HADD2.F32 R20, -RZ, R49.H1_H1 ;  /* 0x30000031ff147230 */ /* 0x000fe40000004100 */
[C---:B------:R-:W-:Y:S01]  /*71e0*/  FMUL R12, R32.reuse, R16 ;  /* 0x00000010200c7220 */ /* 0x040fe20000400000 */
[C---:B------:R-:W-:Y:S01]  /*71f0*/  FMUL R13, R32.reuse, R17 ;  /* 0x00000011200d7220 */ /* 0x040fe20000400000 */
[C---:B------:R-:W-:Y:S01]  /*7200*/  FFMA R10, R35.reuse, R21, R10 ;  /* 0x00000015230a7223 */ /* 0x040fe2000000000a */
[--C-:B------:R-:W-:Y:S02]  /*7210*/  HADD2.F32 R21, -RZ, R50.reuse.H0_H0 ;  /* 0x20000032ff157230 */ /* 0x100fe40000004100 */
[C---:B------:R-:W-:Y:S01]  /*7220*/  FFMA R15, R35.reuse, R20, R15 ;  /* 0x00000014230f7223 */ /* 0x040fe2000000000f */
[----:B------:R-:W-:Y:S02]  /*7230*/  HADD2.F32 R20, -RZ, R50.H1_H1 ;  /* 0x30000032ff147230 */ /* 0x000fe40000004100 */
[C---:B------:R-:W-:Y:S01]  /*7240*/  FMUL R14, R32.reuse, R18 ;  /* 0x00000012200e7220 */ /* 0x040fe20000400000 */
[--C-:B------:R-:W-:Y:S02]  /*7250*/  HADD2.F32 R37, -RZ, R51.reuse.H0_H0 ;  /* 0x20000033ff257230 */ /* 0x100fe40000004100 */
[----:B------:R-:W-:Y:S01]  /*7260*/  FMUL R19, R32, R19 ;  /* 0x0000001320137220 */ /* 0x000fe20000400000 */
[----:B------:R-:W-:Y:S01]  /*7270*/  HADD2.F32 R36, -RZ, R51.H1_H1 ;  /* 0x30000033ff247230 */ /* 0x000fe20000004100 */
        /* <DEDUP_REMOVED lines=22> */
[----:B------:R-:W-:Y:S02]  /*73e0*/  UIADD3 UR12, UP0, UPT, UR52, 0x680, URZ ;  /* 0x00000680340c7890 */ /* 0x000fe4000ff1e0ff */
[----:B------:R-:W-:Y:S02]  /*73f0*/  UIADD3 UR9, UPT, UPT, UR41, 0x10, URZ ;  /* 0x0000001029097890 */ /* 0x000fe4000fffe0ff */
[----:B------:R-:W-:Y:S02]  /*7400*/  UIADD3 UR8, UPT, UPT, UR48, 0x1200, URZ ;  /* 0x0000120030087890 */ /* 0x000fe4000fffe0ff */
[----:B------:R-:W-:Y:S01]  /*7410*/  UIADD3.X UR13, UPT, UPT, URZ, UR53, URZ, UP0, !UPT ;  /* 0x00000035ff0d7290 */ /* 0x000fe200087fe4ff */
[----:B------:R-:W-:Y:S01]  /*7420*/  UMOV UR10, UR42 ;  /* 0x0000002a000a7c82 */ /* 0x000fe20008000000 */
[----:B------:R-:W-:Y:S01]  /*7430*/  UMOV UR11, UR36 ;  /* 0x00000024000b7c82 */ /* 0x000fe20008000000 */
[----:B------:R-:W-:Y:S02]  /*7440*/  UIADD3 UR5, UPT, UPT, UR41, 0x50, URZ ;  /* 0x0000005029057890 */ /* 0x000fe4000fffe0ff */
[----:B------:R-:W-:Y:S01]  /*7450*/  UIADD3 UR4, UPT, UPT, UR48, 0x1a00, URZ ;  /* 0x00001a0030047890 */ /* 0x000fe2000fffe0ff */
[----:B------:R-:W-:Y:S03]  /*7460*/  UMOV UR6, UR42 ;  /* 0x0000002a00067c82 */ /* 0x000fe60008000000 */
[----:B------:R2:W-:Y:S01]  /*7470*/  UTMASTG.3D [UR8], [UR12] ;  /* 0x000000080c0073b5 */ /* 0x0005e20008010000 */
[----:B------:R-:W-:Y:S04]  /*7480*/  UMOV UR7, UR36 ;  /* 0x0000002400077c82 */ /* 0x000fe80008000000 */
[----:B------:R2:W-:Y:S01]  /*7490*/  UTMASTG.3D [UR4], [UR12] ;  /* 0x000000040c0073b5 */ /* 0x0005e20008010000 */
[----:B------:R0:W-:Y:S01]  /*74a0*/  UTMACMDFLUSH ;  /* 0x00000000000079b7 */ /* 0x0001e20000000000 */
[----:B--2---:R-:W-:Y:S04]  /*74b0*/  DEPBAR.LE SB0, 0x1 ;  /* 0x000080400000791a */ /* 0x004fe80000000000 */
.L_x_126:
[----:B------:R-:W-:Y:S05]  /*74c0*/  BSYNC.RECONVERGENT B0 ;  /* 0x0000000000007941 */ /* 0x000fea0003800200 */
.L_x_125:
[----:B------:R-:W-:Y:S01]  /*74d0*/  BAR.SYNC.DEFER_BLOCKING 0x1, 0x80 ;  /* 0x0042000000007b1d */ /* 0x000fe20000010000 */
[----:B------:R-:W-:Y:S04]  /*74e0*/  UIADD3 UR40, UPT, UPT, UR51, 0x1, URZ ;  /* 0x0000000133287890 */ /* 0x000fe8000fffe0ff */
[----:B------:R-:W-:Y:S04]  /*74f0*/  UISETP.NE.AND UP0, UPT, UR40, 0x4, UPT ;  /* 0x000000042800788c */ /* 0x000fe8000bf05270 */
[----:B------:R-:W-:Y:S01]  /*7500*/  USEL UR40, UR40, URZ, UP0 ;  /* 0x000000ff28287287 */ /* 0x000fe20008000000 */
[----:B------:R2:W-:Y:S01]  /*7510*/  @P6 SYNCS.ARRIVE.TRANS64.RED.A1T0 RZ, [R82+URZ], RZ ;  /* 0x000000ff52ff69a7 */ /* 0x0005e200081004ff */
[----:B------:R-:W-:Y:S01]  /*7520*/  BSSY B1, `(.L_x_127) ;  /* 0x0000013000017945 */ /* 0x000fe20003800000 */
[----:B------:R-:W3:Y:S02]  /*7530*/  @P6 SYNCS.PHASECHK.TRANS64.TRYWAIT P0, [R83+URZ+0x40], R88 ;  /* 0x00004058530065a7 */ /* 0x000ee400080011ff */
[----:B---3--:R-:W-:Y:S01]  /*7540*/  @P6 SEL R39, RZ, 0x1, !P0 ;  /* 0x00000001ff276807 */ /* 0x008fe20004000000 */
[----:B--2---:R-:W-:Y:S06]  /*7550*/  @!P6 BRA `(.L_x_128) ;  /* 0x00000000003ce947 */ /* 0x004fec0003800000 */
[----:B------:R-:W-:Y:S01]  /*7560*/  ISETP.NE.AND P1, PT, R80, RZ, PT ;  /* 0x000000ff5000720c */ /* 0x000fe20003f25270 */
[----:B------:R-:W-:Y:S01]  /*7570*/  BSSY B0, `(.L_x_129) ;  /* 0x0000009000007945 */ /* 0x000fe20003800000 */
[----:B------:R-:W-:Y:S11]  /*7580*/  ISETP.NE.AND P0, PT, R39, RZ, PT ;  /* 0x000000ff2700720c */ /* 0x000ff60003f05270 */
[----:B------:R-:W-:Y:S05]  /*7590*/  @P1 IMAD R2, R38, 0x1000, R77 ;  /* 0x0000100026021824 */ /* 0x000fea00078e024d */
[----:B------:R-:W-:Y:S05]  /*75a0*/  @P1 IADD3 R0, PT, PT, R2, UR48, RZ ;  /* 0x0000003002001c10 */ /* 0x000fea000fffe0ff */
[----:B------:R-:W-:Y:S01]  /*75b0*/  @P1 IMAD.IADD R0, R81, 0x1, R0 ;  /* 0x0000000151001824 */ /* 0x000fe200078e0200 */
[----:B------:R-:W-:Y:S06]  /*75c0*/  @P0 BRA `(.L_x_130) ;  /* 0x00000000000c0947 */ /* 0x000fec0003800000 */
[----:B------:R-:W-:Y:S04]  /*75d0*/  SHF.L.U32 R4, R71, 0x1f, RZ ;  /* 0x0000001f47047819 */ /* 0x000fe800000006ff */
[----:B------:R-:W2:Y:S02]  /*75e0*/  SYNCS.PHASECHK.TRANS64.TRYWAIT P0, [R83+URZ+0x40], R4 ;  /* 0x00004004530075a7 */ /* 0x000ea400080011ff */
[----:B--2---:R-:W-:Y:S05]  /*75f0*/  @!P0 BRA `(.L_x_131) ;  /* 0x0000001c00f08947 */ /* 0x004fea0003800000 */
.L_x_130:
[----:B------:R-:W-:Y:S05]  /*7600*/  BSYNC B0 ;  /* 0x0000000000007941 */ /* 0x000fea0003800000 */
.L_x_129:
[----:B------:R-:W-:Y:S02]  /*7610*/  ISETP.NE.AND P0, PT, R80, RZ, PT ;  /* 0x000000ff5000720c */ /* 0x000fe40003f05270 */
[----:B------:R-:W-:Y:S11]  /*7620*/  IADD3 R38, PT, PT, R38, 0x1, RZ ;  /* 0x0000000126267810 */ /* 0x000ff60007ffe0ff */
[----:B------:R3:W4:Y:S04]  /*7630*/  @P0 LDS.128 R40, [R2+UR48+0x200] ;  /* 0x0002003002280984 */ /* 0x0007280008000c00 */
[----:B------:R3:W1:Y:S02]  /*7640*/  @P0 LDS.128 R48, [R0+0x200] ;  /* 0x0002000000300984 */ /* 0x0006640000000c00 */
.L_x_128:
[----:B------:R-:W-:Y:S05]  /*7650*/  BSYNC B1 ;  /* 0x0000000000017941 */ /* 0x000fea0003800000 */
.L_x_127:
[----:B------:R-:W-:Y:S05]  /*7660*/  VIADD R3, R34, 0x20 ;  /* 0x0000002022037836 */ /* 0x000fea0000000000 */
[----:B------:R-:W-:Y:S04]  /*7670*/  SHF.R.U32.HI R3, RZ, 0x15, R3 ;  /* 0x00000015ff037819 */ /* 0x000fe80000011603 */
[----:B------:R-:W-:Y:S11]  /*7680*/  LOP3.LUT P0, RZ, R3, 0x3, R66, 0x48, !PT ;  /* 0x0000000303ff7812 */ /* 0x000ff60007804842 */
[----:B------:R-:W-:Y:S02]  /*7690*/  @!UPT UIADD3 URZ, UPT, UPT, URZ, URZ, URZ ;  /* 0x000000fffffff290 */ /* 0x000fe4000fffe0ff */
[----:B------:R-:W-:Y:S05]  /*76a0*/  @!P0 BRA `(.L_x_132) ;  /* 0x0000000000408947 */ /* 0x000fea0003800000 */
[----:B------:R-:W5:Y:S01]  /*76b0*/  LDCU.64 UR8, c[0x4][0x70] ;  /* 0x01000e00ff0877ac */ /* 0x000f620008000a00 */
[----:B------:R-:W-:Y:S01]  /*76c0*/  MOV R3, 0x0 ;  /* 0x0000000000037802 */ /* 0x000fe20000000f00 */
[----:B------:R-:W-:Y:S02]  /*76d0*/  HFMA2 R12, -RZ, RZ, 0, 5.9604644775390625e-08 ;  /* 0x00000001ff0c7431 */ /* 0x000fe400000001ff */
[----:B------:R-:W-:Y:S02]  /*76e0*/  IMAD.MOV.U32 R8, RZ, RZ, 0x192 ;  /* 0x00000192ff087424 */ /* 0x000fe400078e00ff */
[----:B------:R-:W-:Y:S01]  /*76f0*/  IMAD.MOV.U32 R13, RZ, RZ, RZ ;  /* 0x000000ffff0d7224 */ /* 0x000fe200078e00ff */
[----:B------:R-:W4:Y:S01]  /*7700*/  LDCU.64 UR6, c[0x4][0x78] ;  /* 0x01000f00ff0677ac */ /* 0x000f220008000a00 */
[----:B---3--:R-:W3:Y:S01]  /*7710*/  LDC.64 R2, c[0x4][R3] ;  /* 0x0100000003027b82 */ /* 0x008ee20000000a00 */
[----:B------:R-:W1:Y:S01]  /*7720*/  LDCU.64 UR4, c[0x4][0x10] ;  /* 0x01000200ff0477ac */ /* 0x000e620008000a00 */
[----:B-----5:R-:W-:Y:S01]  /*7730*/  MOV R5, UR9 ;  /* 0x0000000900057c02 */ /* 0x020fe20008000f00 */
[----:B--2---:R-:W-:Y:S01]  /*7740*/  IMAD.U32 R4, RZ, RZ, UR8 ;  /* 0x00000008ff047e24 */ /* 0x004fe2000f8e00ff */
[----:B----4-:R-:W-:Y:S01]  /*7750*/  MOV R7, UR7 ;  /* 0x0000000700077c02 */ /* 0x010fe20008000f00 */
[----:B------:R-:W-:Y:S01]  /*7760*/  IMAD.U32 R6, RZ, RZ, UR6 ;  /* 0x00000006ff067e24 */ /* 0x000fe2000f8e00ff */
[----:B-1----:R-:W-:Y:S01]  /*7770*/  MOV R11, UR5 ;  /* 0x00000005000b7c02 */ /* 0x002fe20008000f00 */
[----:B------:R-:W-:Y:S02]  /*7780*/  IMAD.U32 R10, RZ, RZ, UR4 ;  /* 0x00000004ff0a7e24 */ /* 0x000fe4000f8e00ff */
[----:B------:R-:W-:Y:S07]  /*7790*/  LEPC R20, `(.L_x_132) ;  /* 0x000000001014794e */ /* 0x000fee0000000000 */
[----:B---3--:R-:W-:Y:S05]  /*77a0*/  CALL.ABS.NOINC R2 ;  /* 0x0000000002007343 */ /* 0x008fea0003c00000 */
.L_x_132:
        /* <DEDUP_REMOVED lines=8> */
[----:B--2---:R-:W-:Y:S01]  /*7830*/  MOV R83, UR37 ;  /* 0x0000002500537c02 */ /* 0x004fe20008000f00 */
[----:B-1----:R-:W-:Y:S01]  /*7840*/  HADD2.F32 R37, -RZ, R48.H0_H0 ;  /* 0x20000030ff257230 */ /* 0x002fe20000004100 */
[----:B------:R-:W-:Y:S01]  /*7850*/  @P6 LEA R82, R82, UR48, 0x3 ;  /* 0x0000003052526c11 */ /* 0x000fe2000f8e18ff */
[----:B------:R-:W-:Y:S01]  /*7860*/  BSSY.RECONVERGENT B0, `(.L_x_133) ;  /* 0x0000052000007945 */ /* 0x000fe20003800200 */
[----:B------:R-:W-:Y:S02]  /*7870*/  LEA R88, R38, UR48, 0x3 ;  /* 0x0000003026587c11 */ /* 0x000fe4000f8e18ff */
[----:B------:R-:W-:Y:S01]  /*7880*/  @P6 IADD3 R82, PT, PT, R82, 0x60, RZ ;  /* 0x0000006052526810 */ /* 0x000fe20007ffe0ff */
[----:B------:R-:W3:Y:S03]  /*7890*/  LDTM.x16 R4, tmem[UR4+0x20] ;  /* 0x00002004000479ee */ /* 0x000ee60008240000 */
[----:B------:R-:W-:Y:S02]  /*78a0*/  @P6 PRMT R82, R83, 0x654, R82 ;  /* 0x0000065453526816 */ /* 0x000fe40000000052 */
[----:B------:R-:W-:Y:S01]  /*78b0*/  @P6 SHF.L.U32 R83, R71, 0x1f, RZ ;  /* 0x0000001f47536819 */ /* 0x000fe200000006ff */
[C---:B---3--:R-:W-:Y:S01]  /*78c0*/  FMUL R0, R32.reuse, R4 ;  /* 0x0000000420007220 */ /* 0x048fe20000400000 */
        /* <DEDUP_REMOVED lines=75> */
.L_x_134:
[----:B------:R-:W-:Y:S05]  /*7d80*/  BSYNC.RECONVERGENT B0 ;  /* 0x0000000000007941 */ /* 0x000fea0003800200 */
.L_x_133:
        /* <DEDUP_REMOVED lines=19> */
.L_x_138:
[----:B------:R-:W-:Y:S05]  /*7ec0*/  BSYNC B0 ;  /* 0x0000000000007941 */ /* 0x000fea0003800000 */
.L_x_137:
[----:B------:R-:W-:Y:S11]  /*7ed0*/  ISETP.NE.AND P0, PT, R80, RZ, PT ;  /* 0x000000ff5000720c */ /* 0x000ff60003f05270 */
[----:B------:R-:W-:Y:S02]  /*7ee0*/  @!UPT UIADD3 URZ, UPT, UPT, URZ, URZ, URZ ;  /* 0x000000fffffff290 */ /* 0x000fe4000fffe0ff */
[----:B------:R3:W4:Y:S04]  /*7ef0*/  @P0 LDS.128 R40, [R38+UR48+0x200] ;  /* 0x0002003026280984 */ /* 0x0007280008000c00 */
[----:B------:R3:W1:Y:S02]  /*7f00*/  @P0 LDS.128 R48, [R81+0x200] ;  /* 0x0002000051300984 */ /* 0x0006640000000c00 */
.L_x_136:
[----:B------:R-:W-:Y:S05]  /*7f10*/  BSYNC B1 ;  /* 0x0000000000017941 */ /* 0x000fea0003800000 */
.L_x_135:
        /* <DEDUP_REMOVED lines=11> */
[----:B------:R-:W1:Y:S01]  /*7fd0*/  LDC.64 R2, c[0x4][R3] ;  /* 0x0100000003027b82 */ /* 0x000e620000000a00 */
[----:B------:R-:W3:Y:S01]  /*7fe0*/  LDCU.64 UR4, c[0x4][0x10] ;  /* 0x01000200ff0477ac */ /* 0x000ee20008000a00 */
[----:B--2---:R-:W-:Y:S01]  /*7ff0*/  MOV R5, UR9 ;  /* 0x0000000900057c02 */ /* 0x004fe20008000f00 */
[----:B------:R-:W-:Y:S01]  /*8000*/  IMAD.U32 R4, RZ, RZ, UR8 ;  /* 0x00000008ff047e24 */ /* 0x000fe2000f8e00ff */
[----:B-----5:R-:W-:Y:S01]  /*8010*/  MOV R7, UR7 ;  /* 0x0000000700077c02 */ /* 0x020fe20008000f00 */
[----:B------:R-:W-:Y:S01]  /*8020*/  IMAD.U32 R6, RZ, RZ, UR6 ;  /* 0x00000006ff067e24 */ /* 0x000fe2000f8e00ff */
[----:B---3--:R-:W-:Y:S01]  /*8030*/  MOV R11, UR5 ;  /* 0x00000005000b7c02 */ /* 0x008fe20008000f00 */
[----:B------:R-:W-:Y:S02]  /*8040*/  IMAD.U32 R10, RZ, RZ, UR4 ;  /* 0x00000004ff0a7e24 */ /* 0x000fe4000f8e00ff */
[----:B------:R-:W-:Y:S07]  /*8050*/  LEPC R20, `(.L_x_140) ;  /* 0x000000001014794e */ /* 0x000fee0000000000 */
[----:B-1--4-:R-:W-:Y:S05]  /*8060*/  CALL.ABS.NOINC R2 ;  /* 0x0000000002007343 */ /* 0x012fea0003c00000 */
.L_x_140:
[----:B------:R-:W-:Y:S01]  /*8070*/  ISETP.NE.AND P0, PT, R72, RZ, PT ;  /* 0x000000ff4800720c */ /* 0x000fe20003f05270 */
[----:B------:R-:W-:Y:S05]  /*8080*/  WARPSYNC.ALL ;  /* 0x0000000000007948 */ /* 0x000fea0003800000 */
[----:B------:R-:W-:Y:S01]  /*8090*/  R2UR UR4, R34 ;  /* 0x00000000220472ca */ /* 0x000fe200000e0000 */
[--C-:B----4-:R-:W-:Y:S01]  /*80a0*/  HADD2.F32 R20, -RZ, R40.reuse.H0_H0 ;  /* 0x20000028ff147230 */ /* 0x110fe20000004100 */
[----:B------:R-:W-:Y:S01]  /*80b0*/  IADD3 R74, PT, PT, R74, 0xd0, RZ ;  /* 0x000000d04a4a7810 */ /* 0x000fe20007ffe0ff */
[----:B------:R-:W-:Y:S01]  /*80c0*/  HADD2.F32 R36, -RZ, R40.H1_H1 ;  /* 0x30000028ff247230 */ /* 0x000fe20000004100 */
[----:B------:R-:W-:Y:S01]  /*80d0*/  BSSY.RECONVERGENT B0, `(.L_x_141) ;  /* 0x0000053000007945 */ /* 0x000fe20003800200 */
[--C-:B------:R-:W-:Y:S01]  /*80e0*/  HADD2.F32 R21, -RZ, R41.reuse.H0_H0 ;  /* 0x20000029ff157230 */ /* 0x100fe20000004100 */
[----:B------:R-:W-:Y:S01]  /*80f0*/  LOP3.LUT R74, R74, 0xfefffff8, RZ, 0xc0, !PT ;  /* 0xfefffff84a4a7812 */ /* 0x000fe200078ec0ff */
[----:B---3--:R-:W-:Y:S02]  /*8100*/  HADD2.F32 R38, -RZ, R41.H1_H1 ;  /* 0x30000029ff267230 */ /* 0x008fe40000004100 */
[--C-:B------:R-:W-:Y:S02]  /*8110*/  HADD2.F32 R37, -RZ, R42.reuse.H0_H0 ;  /* 0x2000002aff257230 */ /* 0x100fe40000004100 */
[----:B------:R-:W-:Y:S02]  /*8120*/  HADD2.F32 R40, -RZ, R42.H1_H1 ;  /* 0x3000002aff287230 */ /* 0x000fe40000004100 */
[----:B------:R-:W2:Y:S01]  /*8130*/  LDTM.x16 R4, tmem[UR4+0x30] ;  /* 0x00003004000479ee */ /* 0x000ea20008240000 */
[----:B------:R-:W-:Y:S01]  /*8140*/  NOP ;  /* 0x0000000000007918 */ /* 0x000fe20000000000 */
[----:B--2---:R2:W-:Y:S01]  /*8150*/  SYNCS.ARRIVE.TRANS64.RED.A1T0 RZ, [R74+URZ], RZ ;  /* 0x000000ff4aff79a7 */ /* 0x0045e200081004ff */
[--C-:B------:R-:W-:Y:S02]  /*8160*/  HADD2.F32 R39, -RZ, R43.reuse.H0_H0 ;  /* 0x2000002bff277230 */ /* 0x100fe40000004100 */
[----:B------:R-:W-:Y:S02]  /*8170*/  HADD2.F32 R42, -RZ, R43.H1_H1 ;  /* 0x3000002bff2a7230 */ /* 0x000fe40000004100 */
[--C-:B-1----:R-:W-:Y:S02]  /*8180*/  HADD2.F32 R41, -RZ, R48.reuse.H0_H0 ;  /* 0x20000030ff297230 */ /* 0x102fe40000004100 */
[----:B------:R-:W-:Y:S02]  /*8190*/  HADD2.F32 R43, -RZ, R48.H1_H1 ;  /* 0x30000030ff2b7230 */ /* 0x000fe40000004100 */
[--C-:B------:R-:W-:Y:S02]  /*81a0*/  HADD2.F32 R44, -RZ, R49.reuse.H0_H0 ;  /* 0x20000031ff2c7230 */ /* 0x100fe40000004100 */
[----:B------:R-:W-:Y:S02]  /*81b0*/  HADD2.F32 R46, -RZ, R49.H1_H1 ;  /* 0x30000031ff2e7230 */ /* 0x000fe40000004100 */
[--C-:B------:R-:W-:Y:S02]  /*81c0*/  HADD2.F32 R45, -RZ, R50.reuse.H0_H0 ;  /* 0x20000032ff2d7230 */ /* 0x100fe40000004100 */
[----:B------:R-:W-:Y:S02]  /*81d0*/  HADD2.F32 R48, -RZ, R50.H1_H1 ;  /* 0x30000032ff307230 */ /* 0x000fe40000004100 */
[--C-:B------:R-:W-:Y:S02]  /*81e0*/  HADD2.F32 R47, -RZ, R51.reuse.H0_H0 ;  /* 0x20000033ff2f7230 */ /* 0x100fe40000004100 */
[----:B------:R-:W-:Y:S02]  /*81f0*/  HADD2.F32 R50, -RZ, R51.H1_H1 ;  /* 0x30000033ff327230 */ /* 0x000fe40000004100 */
[C---:B------:R-:W-:Y:S01]  /*8200*/  FMUL R4, R32.reuse, R4 ;  /* 0x0000000420047220 */ /* 0x040fe20000400000 */
[C---:B------:R-:W-:Y:S01]  /*8210*/  FMUL R5, R32.reuse, R5 ;  /* 0x0000000520057220 */ /* 0x040fe20000400000 */
[C---:B------:R-:W-:Y:S01]  /*8220*/  FMUL R6, R32.reuse, R6 ;  /* 0x0000000620067220 */ /* 0x040fe20000400000 */
[C---:B------:R-:W-:Y:S01]  /*8230*/  FMUL R7, R32.reuse, R7 ;  /* 0x0000000720077220 */ /* 0x040fe20000400000 */
[C---:B------:R-:W-:Y:S01]  /*8240*/  FFMA R4, R35.reuse, R20, R4 ;  /* 0x0000001423047223 */ /* 0x040fe20000000004 */
        /* <DEDUP_REMOVED lines=21> */
[----:B------:R-:W-:Y:S01]  /*83a0*/  FFMA R15, R35, R46, R15 ;  /* 0x0000002e230f7223 */ /* 0x000fe2000000000f */
        /* <DEDUP_REMOVED lines=20> */
[----:B-1----:R-:W1:Y:S02]  /*84f0*/  FENCE.VIEW.ASYNC.S ;  /* 0x00000000000073c6 */ /* 0x002e640000000000 */
[----:B-1----:R-:W-:Y:S06]  /*8500*/  BAR.SYNC.DEFER_BLOCKING 0x1, 0x80 ;  /* 0x0042000000007b1d */ /* 0x002fec0000010000 */
        /* <DEDUP_REMOVED lines=14> */
[----:B-1----:R-:W-:Y:S04]  /*85f0*/  DEPBAR.LE SB0, 0x1 ;  /* 0x000080400000791a */ /* 0x002fe80000000000 */
.L_x_142:
[----:B------:R-:W-:Y:S05]  /*8600*/  BSYNC.RECONVERGENT B0 ;  /* 0x0000000000007941 */ /* 0x000fea0003800200 */
.L_x_141:
[----:B------:R-:W-:Y:S01]  /*8610*/  BAR.SYNC.DEFER_BLOCKING 0x1, 0x80 ;  /* 0x0042000000007b1d */ /* 0x000fe20000010000 */
[----:B------:R-:W-:Y:S01]  /*8620*/  UISETP.NE.AND UP0, UPT, UR49, -0x4, UPT ;  /* 0xfffffffc3100788c */ /* 0x000fe2000bf05270 */
[----:B------:R-:W-:Y:S08]  /*8630*/  IADD3 R0, PT, PT, R30, 0x1, RZ ;  /* 0x000000011e007810 */ /* 0x000ff00007ffe0ff */
[----:B------:R-:W-:Y:S05]  /*8640*/  BRA.U !UP0, `(.L_x_143) ;  /* 0x0000000108287547 */ /* 0x000fea000b800000 */
[----:B------:R-:W-:Y:S01]  /*8650*/  ISETP.NE.AND P0, PT, R78, RZ, PT ;  /* 0x000000ff4e00720c */ /* 0x000fe20003f05270 */
[----:B------:R-:W-:Y:S01]  /*8660*/  IMAD.U32 R3, RZ, RZ, UR51 ;  /* 0x00000033ff037e24 */ /* 0x000fe2000f8e00ff */
[----:B------:R-:W-:Y:S01]  /*8670*/  UIADD3 UR51, UPT, UPT, UR51, 0x1, URZ ;  /* 0x0000000133337890 */ /* 0x000fe2000fffe0ff */
[----:B------:R-:W-:Y:S03]  /*8680*/  IMAD.U32 R2, RZ, RZ, UR37 ;  /* 0x00000025ff027e24 */ /* 0x000fe6000f8e00ff */
[----:B------:R-:W-:Y:S04]  /*8690*/  UISETP.NE.AND UP0, UPT, UR51, 0x4, UPT ;  /* 0x000000043300788c */ /* 0x000fe8000bf05270 */
[----:B------:R-:W-:Y:S03]  /*86a0*/  USEL UR51, UR51, URZ, UP0 ;  /* 0x000000ff33337287 */ /* 0x000fe60008000000 */
[----:B------:R-:W-:Y:S05]  /*86b0*/  @P0 LEA R3, R3, UR48, 0x3 ;  /* 0x0000003003030c11 */ /* 0x000fea000f8e18ff */
[----:B------:R-:W-:Y:S05]  /*86c0*/  @P0 VIADD R3, R3, 0x60 ;  /* 0x0000006003030836 */ /* 0x000fea0000000000 */
[----:B------:R-:W-:Y:S04]  /*86d0*/  @P0 PRMT R2, R2, 0x654, R3 ;  /* 0x0000065402020816 */ /* 0x000fe80000000003 */
[----:B------:R1:W-:Y:S03]  /*86e0*/  @P0 SYNCS.ARRIVE.TRANS64.RED.A1T0 RZ, [R2+URZ], RZ ;  /* 0x000000ff02ff09a7 */ /* 0x0003e600081004ff */
.L_x_143:
[----:B------:R-:W-:Y:S01]  /*86f0*/  ISETP.NE.AND P2, PT, R73, RZ, PT ;  /* 0x000000ff4900720c */ /* 0x000fe20003f45270 */
[----:B------:R-:W-:Y:S01]  /*8700*/  UIADD3 UR49, UPT, UPT, UR49, 0x4, URZ ;  /* 0x0000000431317890 */ /* 0x000fe2000fffe0ff */
[----:B------:R-:W-:Y:S01]  /*8710*/  ISETP.NE.AND P0, PT, R76, 0x2, PT ;  /* 0x000000024c00780c */ /* 0x000fe20003f05270 */
[----:B------:R-:W-:Y:S01]  /*8720*/  IMAD.IADD R20, R29, 0x1, R58 ;  /* 0x000000011d147824 */ /* 0x000fe200078e023a */
[----:B------:R-:W-:Y:S01]  /*8730*/  ISETP.NE.AND P1, PT, R0, 0x4, PT ;  /* 0x000000040000780c */ /* 0x000fe20003f25270 */
[----:B------:R-:W-:Y:S01]  /*8740*/  IMAD.IADD R21, R31, 0x1, R60 ;  /* 0x000000011f157824 */ /* 0x000fe200078e023c */
[----:B-1----:R-:W-:Y:S02]  /*8750*/  SEL R2, RZ, 0x1, P0 ;  /* 0x00000001ff027807 */ /* 0x002fe40000000000 */
[----:B------:R-:W-:Y:S02]  /*8760*/  SEL R3, RZ, 0x1, P1 ;  /* 0x00000001ff037807 */ /* 0x000fe40000800000 */
[----:B------:R-:W-:Y:S02]  /*8770*/  LOP3.LUT R69, R69, R2, RZ, 0x3c, !PT ;  /* 0x0000000245457212 */ /* 0x000fe400078e3cff */
[----:B------:R-:W-:Y:S02]  /*8780*/  LOP3.LUT R70, R70, R3, RZ, 0x3c, !PT ;  /* 0x0000000346467212 */ /* 0x000fe400078e3cff */
[----:B------:R-:W-:Y:S02]  /*8790*/  @P2 R2UR UR36, R68 ;  /* 0x00000000442422ca */ /* 0x000fe400000e0000 */
[----:B------:R-:W-:Y:S02]  /*87a0*/  SEL R76, R76, RZ, P0 ;  /* 0x000000ff4c4c7207 */ /* 0x000fe40000000000 */
[----:B------:R-:W-:Y:S01]  /*87b0*/  SEL R30, R0, RZ, P1 ;  /* 0x000000ff001e7207 */ /* 0x000fe20000800000 */
[----:B------:R-:W-:Y:S10]  /*87c0*/  @P2 BRA `(.L_x_144) ;  /* 0xffffffcc00d42947 */ /* 0x000ff4000383ffff */
[----:B------:R-:W-:-:S09]  /*87d0*/  UISETP.NE.AND UP0, UPT, UR50, URZ, UPT ;  /* 0x000000ff3200728c */ /* 0x000fd2000bf05270 */
[----:B------:R-:W-:Y:S05]  /*87e0*/  BRA.U !UP0, `(.L_x_145) ;  /* 0x0000000108487547 */ /* 0x000fea000b800000 */
[----:B------:R-:W1:Y:S02]  /*87f0*/  LDCU.64 UR4, c[0x0][0x890] ;  /* 0x00011200ff0477ac */ /* 0x000e640008000a00 */
[----:B-1----:R-:W-:-:S04]  /*8800*/  UISETP.NE.U32.AND UP0, UPT, UR4, URZ, UPT ;  /* 0x000000ff0400728c */ /* 0x002fc8000bf05070 */
[----:B------:R-:W-:-:S09]  /*8810*/  UISETP.NE.AND.EX UP0, UPT, UR5, URZ, UPT, UP0 ;  /* 0x000000ff0500728c */ /* 0x000fd2000bf05300 */
[----:B------:R-:W-:Y:S05]  /*8820*/  BRA.U UP0, `(.L_x_146) ;  /* 0x00000001000c7547 */ /* 0x000fea000b800000 */
[----:B------:R-:W-:-:S13]  /*8830*/  FSETP.NEU.AND P0, PT, R35, RZ, PT ;  /* 0x000000ff2300720b */ /* 0x000fda0003f0d000 */
[----:B------:R-:W-:Y:S05]  /*8840*/  @!P0 EXIT ;  /* 0x000000000000894d */ /* 0x000fea0003800000 */
[----:B------:R-:W-:Y:S05]  /*8850*/  BRA `(.L_x_145) ;  /* 0x00000000002c7947 */ /* 0x000fea0003800000 */
.L_x_146:
[----:B------:R-:W-:Y:S01]  /*8860*/  ISETP.NE.AND P0, PT, R75, RZ, PT ;  /* 0x000000ff4b00720c */ /* 0x000fe20003f05270 */
[----:B------:R-:W-:-:S12]  /*8870*/  BSSY.RECONVERGENT B0, `(.L_x_145) ;  /* 0x0000009000007945 */ /* 0x000fd80003800200 */
[----:B------:R-:W-:Y:S05]  /*8880*/  @P0 BRA `(.L_x_147) ;  /* 0x0000000000140947 */ /* 0x000fea0003800000 */
[----:B------:R-:W1:Y:S02]  /*8890*/  LDCU.64 UR4, c[0x0][0x888] ;  /* 0x00011100ff0477ac */ /* 0x000e640008000a00 */
[----:B-1----:R-:W-:-:S04]  /*88a0*/  ISETP.NE.U32.AND P0, PT, RZ, UR4, PT ;  /* 0x00000004ff007c0c */ /* 0x002fc8000bf05070 */
[----:B------:R-:W-:-:S13]  /*88b0*/  ISETP.NE.AND.EX P0, PT, RZ, UR5, PT, P0 ;  /* 0x00000005ff007c0c */ /* 0x000fda000bf05300 */
[----:B------:R-:W-:Y:S05]  /*88c0*/  @!P0 EXIT ;  /* 0x000000000000894d */ /* 0x000fea0003800000 */
[----:B------:R-:W-:Y:S05]  /*88d0*/  BRA `(.L_x_148) ;  /* 0x0000000000087947 */ /* 0x000fea0003800000 */
.L_x_147:
[----:B------:R-:W-:-:S13]  /*88e0*/  FSETP.NEU.AND P0, PT, R35, RZ, PT ;  /* 0x000000ff2300720b */ /* 0x000fda0003f0d000 */
[----:B------:R-:W-:Y:S05]  /*88f0*/  @!P0 EXIT ;  /* 0x000000000000894d */ /* 0x000fea0003800000 */
.L_x_148:
[----:B------:R-:W-:Y:S05]  /*8900*/  BSYNC.RECONVERGENT B0 ;  /* 0x0000000000007941 */ /* 0x000fea0003800200 */
.L_x_145:
[----:B------:R-:W-:Y:S01]  /*8910*/  ULEA UR4, UR51, UR48, 0x3 ;  /* 0x0000003033047291 */ /* 0x000fe2000f8e18ff */
[----:B------:R-:W-:-:S04]  /*8920*/  DEPBAR.LE SB0, 0x0 ;  /* 0x000080000000791a */ /* 0x000fc80000000000 */
[----:B------:R-:W-:-:S04]  /*8930*/  UIADD3 UR4, UPT, UPT, UR4, 0x60, URZ ;  /* 0x0000006004047890 */ /* 0x000fc8000fffe0ff */
[----:B------:R-:W-:-:S09]  /*8940*/  UPRMT UR4, UR37, 0x654, UR4 ;  /* 0x0000065425047896 */ /* 0x000fd20008000004 */
[----:B------:R-:W-:Y:S01]  /*8950*/  SYNCS.ARRIVE.TRANS64.RED.A1T0 RZ, [UR4], RZ ;  /* 0x000000ffffff79a7 */ /* 0x000fe20008100404 */
[----:B------:R-:W-:Y:S05]  /*8960*/  EXIT ;  /* 0x000000000000794d */ /* 0x000fea0003800000 */
.L_x_24:
[----:B--2---:R2:W4:Y:S02]  /*8970*/  SYNCS.PHASECHK.TRANS64.TRYWAIT P0, [R3+URZ+0x100], R2 ;  /* 0x00010002030075a7 */ /* 0x00452400080011ff */
[----:B----4-:R-:W-:Y:S05]  /*8980*/  @!P0 NANOSLEEP.SYNCS 0x989680 ;  /* 0x009896800000895d */ /* 0x010fea0003900000 */
[----:B------:R-:W4:Y:S02]  /*8990*/  @!P0 SYNCS.PHASECHK.TRANS64 P0, [R3+URZ+0x100], R2 ;  /* 0x00010002030085a7 */ /* 0x000f2400080010ff */
[----:B----4-:R-:W-:Y:S05]  /*89a0*/  @!P0 BRA `(.L_x_24) ;  /* 0xfffffffc00f08947 */ /* 0x010fea000383ffff */
[----:B------:R-:W-:Y:S05]  /*89b0*/  BRA `(.L_x_149) ;  /* 0xffffff8c00d87947 */ /* 0x000fea000383ffff */
.L_x_27:
[----:B-1----:R-:W-:-:S07]  /*89c0*/  MOV R2, UR33 ;  /* 0x0000002100027c02 */ /* 0x002fce0008000f00 */
.L_x_150:
[----:B-1----:R1:W2:Y:S02]  /*89d0*/  SYNCS.PHASECHK.TRANS64.TRYWAIT P0, [R2+URZ+0x20], R5 ;  /* 0x00002005020075a7 */ /* 0x0022a400080011ff */
[----:B--2---:R-:W-:Y:S05]  /*89e0*/  @!P0 NANOSLEEP.SYNCS 0x989680 ;  /* 0x009896800000895d */ /* 0x004fea0003900000 */
[----:B------:R-:W2:Y:S02]  /*89f0*/  @!P0 SYNCS.PHASECHK.TRANS64 P0, [R2+URZ+0x20], R5 ;  /* 0x00002005020085a7 */ /* 0x000ea400080010ff */
[----:B--2---:R-:W-:Y:S05]  /*8a00*/  @!P0 BRA `(.L_x_150) ;  /* 0xfffffffc00f08947 */ /* 0x004fea000383ffff */
[----:B------:R-:W-:Y:S05]  /*8a10*/  BRA `(.L_x_26) ;  /* 0xffffff9000407947 */ /* 0x000fea000383ffff */
.L_x_34:
[----:B-1----:R-:W-:-:S07]  /*8a20*/  MOV R2, UR17 ;  /* 0x0000001100027c02 */ /* 0x002fce0008000f00 */
.L_x_151:
[----:B-1----:R1:W2:Y:S02]  /*8a30*/  SYNCS.PHASECHK.TRANS64.TRYWAIT P0, [R2+URZ+0x20], R5 ;  /* 0x00002005020075a7 */ /* 0x0022a400080011ff */
[----:B--2---:R-:W-:Y:S05]  /*8a40*/  @!P0 NANOSLEEP.SYNCS 0x989680 ;  /* 0x009896800000895d */ /* 0x004fea0003900000 */
[----:B------:R-:W2:Y:S02]  /*8a50*/  @!P0 SYNCS.PHASECHK.TRANS64 P0, [R2+URZ+0x20], R5 ;  /* 0x00002005020085a7 */ /* 0x000ea400080010ff */
[----:B--2---:R-:W-:Y:S05]  /*8a60*/  @!P0 BRA `(.L_x_151) ;  /* 0xfffffffc00f08947 */ /* 0x004fea000383ffff */
[----:B------:R-:W-:Y:S05]  /*8a70*/  BRA `(.L_x_33) ;  /* 0xffffff9400047947 */ /* 0x000fea000383ffff */
.L_x_39:
[----:B-1----:R1:W2:Y:S02]  /*8a80*/  SYNCS.PHASECHK.TRANS64.TRYWAIT P0, [R2+URZ+0x90], R3 ;  /* 0x00009003020075a7 */ /* 0x0022a400080011ff */
[----:B--2---:R-:W-:Y:S05]  /*8a90*/  @!P0 NANOSLEEP.SYNCS 0x989680 ;  /* 0x009896800000895d */ /* 0x004fea0003900000 */
[----:B------:R-:W2:Y:S02]  /*8aa0*/  @!P0 SYNCS.PHASECHK.TRANS64 P0, [R2+URZ+0x90], R3 ;  /* 0x00009003020085a7 */ /* 0x000ea400080010ff */
[----:B--2---:R-:W-:Y:S05]  /*8ab0*/  @!P0 BRA `(.L_x_39) ;  /* 0xfffffffc00f08947 */ /* 0x004fea000383ffff */
[----:B------:R-:W-:Y:S05]  /*8ac0*/  BRA `(.L_x_152) ;  /* 0xffffff9400b07947 */ /* 0x000fea000383ffff */
.L_x_43:
[----:B---3--:R-:W-:-:S07]  /*8ad0*/  MOV R0, UR4 ;  /* 0x0000000400007c02 */ /* 0x008fce0008000f00 */
.L_x_153:
[----:B-1----:R1:W2:Y:S02]  /*8ae0*/  SYNCS.PHASECHK.TRANS64.TRYWAIT P0, [R0+URZ], R3 ;  /* 0x00000003000075a7 */ /* 0x0022a400080011ff */
[----:B--2---:R-:W-:Y:S05]  /*8af0*/  @!P0 NANOSLEEP.SYNCS 0x989680 ;  /* 0x009896800000895d */ /* 0x004fea0003900000 */
[----:B------:R-:W2:Y:S02]  /*8b00*/  @!P0 SYNCS.PHASECHK.TRANS64 P0, [R0+URZ], R3 ;  /* 0x00000003000085a7 */ /* 0x000ea400080010ff */
[----:B--2---:R-:W-:Y:S05]  /*8b10*/  @!P0 BRA `(.L_x_153) ;  /* 0xfffffffc00f08947 */ /* 0x004fea000383ffff */
[----:B------:R-:W-:Y:S05]  /*8b20*/  BRA `(.L_x_154) ;  /* 0xffffff9c00207947 */ /* 0x000fea000383ffff */
.L_x_44:
[----:B---3--:R-:W-:-:S07]  /*8b30*/  MOV R0, UR4 ;  /* 0x0000000400007c02 */ /* 0x008fce0008000f00 */
.L_x_155:
[----:B-1----:R1:W2:Y:S02]  /*8b40*/  SYNCS.PHASECHK.TRANS64.TRYWAIT P0, [R0+URZ], R3 ;  /* 0x00000003000075a7 */ /* 0x0022a400080011ff */
[----:B--2---:R-:W-:Y:S05]  /*8b50*/  @!P0 NANOSLEEP.SYNCS 0x989680 ;  /* 0x009896800000895d */ /* 0x004fea0003900000 */
[----:B------:R-:W2:Y:S02]  /*8b60*/  @!P0 SYNCS.PHASECHK.TRANS64 P0, [R0+URZ], R3 ;  /* 0x00000003000085a7 */ /* 0x000ea400080010ff */
[----:B--2---:R-:W-:Y:S05]  /*8b70*/  @!P0 BRA `(.L_x_155) ;  /* 0xfffffffc00f08947 */ /* 0x004fea000383ffff */
[----:B------:R-:W-:Y:S05]  /*8b80*/  BRA `(.L_x_156) ;  /* 0xffffff9c002c7947 */ /* 0x000fea000383ffff */
.L_x_45:
[----:B---3--:R-:W-:-:S07]  /*8b90*/  MOV R0, UR4 ;  /* 0x0000000400007c02 */ /* 0x008fce0008000f00 */
.L_x_157:
[----:B-1----:R1:W2:Y:S02]  /*8ba0*/  SYNCS.PHASECHK.TRANS64.TRYWAIT P0, [R0+URZ], R3 ;  /* 0x00000003000075a7 */ /* 0x0022a400080011ff */
[----:B--2---:R-:W-:Y:S05]  /*8bb0*/  @!P0 NANOSLEEP.SYNCS 0x989680 ;  /* 0x009896800000895d */ /* 0x004fea0003900000 */
[----:B------:R-:W2:Y:S02]  /*8bc0*/  @!P0 SYNCS.PHASECHK.TRANS64 P0, [R0+URZ], R3 ;  /* 0x00000003000085a7 */ /* 0x000ea400080010ff */
[----:B--2---:R-:W-:Y:S05]  /*8bd0*/  @!P0 BRA `(.L_x_157) ;  /* 0xfffffffc00f08947 */ /* 0x004fea000383ffff */
[----:B------:R-:W-:Y:S05]  /*8be0*/  BRA `(.L_x_158) ;  /* 0xffffff9c00387947 */ /* 0x000fea000383ffff */
.L_x_48:
[----:B-1----:R1:W2:Y:S02]  /*8bf0*/  SYNCS.PHASECHK.TRANS64.TRYWAIT P0, [R0+URZ+0xf0], R5 ;  /* 0x0000f005000075a7 */ /* 0x0022a400080011ff */
[----:B--2---:R-:W-:Y:S05]  /*8c00*/  @!P0 NANOSLEEP.SYNCS 0x989680 ;  /* 0x009896800000895d */ /* 0x004fea0003900000 */
[----:B------:R-:W2:Y:S02]  /*8c10*/  @!P0 SYNCS.PHASECHK.TRANS64 P0, [R0+URZ+0xf0], R5 ;  /* 0x0000f005000085a7 */ /* 0x000ea400080010ff */
[----:B--2---:R-:W-:Y:S05]  /*8c20*/  @!P0 BRA `(.L_x_48) ;  /* 0xfffffffc00f08947 */ /* 0x004fea000383ffff */
[----:B------:R-:W-:Y:S05]  /*8c30*/  BRA `(.L_x_159) ;  /* 0xffffff9c00987947 */ /* 0x000fea000383ffff */
.L_x_49:
[----:B------:R-:W-:-:S07]  /*8c40*/  MOV R0, UR5 ;  /* 0x0000000500007c02 */ /* 0x000fce0008000f00 */
.L_x_160:
[----:B-1----:R1:W2:Y:S02]  /*8c50*/  SYNCS.PHASECHK.TRANS64.TRYWAIT P0, [R0+URZ+0xa0], R7 ;  /* 0x0000a007000075a7 */ /* 0x0022a400080011ff */
[----:B--2---:R-:W-:Y:S05]  /*8c60*/  @!P0 NANOSLEEP.SYNCS 0x989680 ;  /* 0x009896800000895d */ /* 0x004fea0003900000 */
[----:B------:R-:W2:Y:S02]  /*8c70*/  @!P0 SYNCS.PHASECHK.TRANS64 P0, [R0+URZ+0xa0], R7 ;  /* 0x0000a007000085a7 */ /* 0x000ea400080010ff */
[----:B--2---:R-:W-:Y:S05]  /*8c80*/  @!P0 BRA `(.L_x_160) ;  /* 0xfffffffc00f08947 */ /* 0x004fea000383ffff */
[----:B------:R-:W-:Y:S05]  /*8c90*/  BRA `(.L_x_161) ;  /* 0xffffff9c00a87947 */ /* 0x000fea000383ffff */
.L_x_50:
[----:B-1----:R1:W2:Y:S02]  /*8ca0*/  SYNCS.PHASECHK.TRANS64.TRYWAIT P1, [R0+URZ+0x90], R5 ;  /* 0x00009005000075a7 */ /* 0x0022a400080211ff */
[----:B--2---:R-:W-:Y:S05]  /*8cb0*/  @!P1 NANOSLEEP.SYNCS 0x989680 ;  /* 0x009896800000995d */ /* 0x004fea0003900000 */
[----:B------:R-:W2:Y:S02]  /*8cc0*/  @!P1 SYNCS.PHASECHK.TRANS64 P1, [R0+URZ+0x90], R5 ;  /* 0x00009005000095a7 */ /* 0x000ea400080210ff */
[----:B--2---:R-:W-:Y:S05]  /*8cd0*/  @!P1 BRA `(.L_x_50) ;  /* 0xfffffffc00f09947 */ /* 0x004fea000383ffff */
[----:B------:R-:W-:Y:S05]  /*8ce0*/  BRA `(.L_x_162) ;  /* 0xffffff9c00d87947 */ /* 0x000fea000383ffff */
.L_x_53:
[----:B------:R-:W-:-:S07]  /*8cf0*/  MOV R0, UR5 ;  /* 0x0000000500007c02 */ /* 0x000fce0008000f00 */
.L_x_163:
[----:B-1----:R1:W2:Y:S02]  /*8d00*/  SYNCS.PHASECHK.TRANS64.TRYWAIT P0, [R0+URZ+0xa0], R3 ;  /* 0x0000a003000075a7 */ /* 0x0022a400080011ff */
[----:B--2---:R-:W-:Y:S05]  /*8d10*/  @!P0 NANOSLEEP.SYNCS 0x989680 ;  /* 0x009896800000895d */ /* 0x004fea0003900000 */
[----:B------:R-:W2:Y:S02]  /*8d20*/  @!P0 SYNCS.PHASECHK.TRANS64 P0, [R0+URZ+0xa0], R3 ;  /* 0x0000a003000085a7 */ /* 0x000ea400080010ff */
[----:B--2---:R-:W-:Y:S05]  /*8d30*/  @!P0 BRA `(.L_x_163) ;  /* 0xfffffffc00f08947 */ /* 0x004fea000383ffff */
[----:B------:R-:W-:Y:S05]  /*8d40*/  BRA `(.L_x_52) ;  /* 0xffffffa0002c7947 */ /* 0x000fea000383ffff */
.L_x_62:
[----:B-1----:R-:W-:-:S04]  /*8d50*/  MOV R4, UR4 ;  /* 0x0000000400047c02 */ /* 0x002fc80008000f00 */
[----:B------:R1:W2:Y:S03]  /*8d60*/  SYNCS.PHASECHK.TRANS64.TRYWAIT P0, [R4+URZ+0x8], R5 ;  /* 0x00000805040075a7 */ /* 0x0002a600080011ff */
[----:B--2---:R-:W-:Y:S05]  /*8d70*/  @!P0 NANOSLEEP.SYNCS 0x989680 ;  /* 0x009896800000895d */ /* 0x004fea0003900000 */
[----:B------:R-:W2:Y:S02]  /*8d80*/  @!P0 SYNCS.PHASECHK.TRANS64 P0, [R4+URZ+0x8], R5 ;  /* 0x00000805040085a7 */ /* 0x000ea400080010ff */
[----:B--2---:R-:W-:Y:S05]  /*8d90*/  @!P0 BRA `(.L_x_62) ;  /* 0xfffffffc00ec8947 */ /* 0x004fea000383ffff */
[----:B------:R-:W-:Y:S05]  /*8da0*/  BRA `(.L_x_61) ;  /* 0xffffffa000e07947 */ /* 0x000fea000383ffff */
.L_x_64:
[----:B------:R-:W-:Y:S01]  /*8db0*/  BSSY B0, `(.L_x_164) ;  /* 0x0000006000007945 */ /* 0x000fe20003800000 */
[----:B------:R-:W-:-:S07]  /*8dc0*/  MOV R15, 0xffffffff ;  /* 0xffffffff000f7802 */ /* 0x000fce0000000f00 */
[----:B-1---5:R-:W-:Y:S05]  /*8dd0*/  WARPSYNC.COLLECTIVE R15, `(.L_x_165) ;  /* 0x000000000f0c7348 */ /* 0x022fea0003c00000 */
[----:B------:R-:W-:Y:S02]  /*8de0*/  ELECT P6, UR79, PT ;  /* 0x00000000004f782f */ /* 0x000fe400038c0000 */
[----:B------:R-:W-:Y:S01]  /*8df0*/  MOV R14, UR79 ;  /* 0x0000004f000e7c02 */ /* 0x000fe20008000f00 */
[----:B-1---5:R-:W-:Y:S10]  /*8e00*/  ENDCOLLECTIVE ;  /* 0x000000000000791b */ /* 0x022ff40003800000 */
.L_x_165:
[----:B------:R-:W-:Y:S05]  /*8e10*/  BSYNC B0 ;  /* 0x0000000000007941 */ /* 0x000fea0003800000 */
.L_x_164:
[----:B------:R-:W-:Y:S05]  /*8e20*/  BRA `(.L_x_166) ;  /* 0xffffffa400107947 */ /* 0x000fea000383ffff */
.L_x_66:
[----:B-1----:R-:W-:-:S04]  /*8e30*/  MOV R2, UR4 ;  /* 0x0000000400027c02 */ /* 0x002fc80008000f00 */
[----:B------:R1:W2:Y:S03]  /*8e40*/  SYNCS.PHASECHK.TRANS64.TRYWAIT P0, [R2+URZ+0x8], R3 ;  /* 0x00000803020075a7 */ /* 0x0002a600080011ff */
[----:B--2---:R-:W-:Y:S05]  /*8e50*/  @!P0 NANOSLEEP.SYNCS 0x989680 ;  /* 0x009896800000895d */ /* 0x004fea0003900000 */
[----:B------:R-:W2:Y:S02]  /*8e60*/  @!P0 SYNCS.PHASECHK.TRANS64 P0, [R2+URZ+0x8], R3 ;  /* 0x00000803020085a7 */ /* 0x000ea400080010ff */
[----:B--2---:R-:W-:Y:S05]  /*8e70*/  @!P0 BRA `(.L_x_66) ;  /* 0xfffffffc00ec8947 */ /* 0x004fea000383ffff */
[----:B------:R-:W-:Y:S05]  /*8e80*/  BRA `(.L_x_65) ;  /* 0xffffffa400147947 */ /* 0x000fea000383ffff */
.L_x_67:
[----:B-1----:R1:W2:Y:S02]  /*8e90*/  SYNCS.PHASECHK.TRANS64.TRYWAIT P0, [R0+URZ+0x90], R5 ;  /* 0x00009005000075a7 */ /* 0x0022a400080011ff */
[----:B--2---:R-:W-:Y:S05]  /*8ea0*/  @!P0 NANOSLEEP.SYNCS 0x989680 ;  /* 0x009896800000895d */ /* 0x004fea0003900000 */
[----:B------:R-:W2:Y:S02]  /*8eb0*/  @!P0 SYNCS.PHASECHK.TRANS64 P0, [R0+URZ+0x90], R5 ;  /* 0x00009005000085a7 */ /* 0x000ea400080010ff */
[----:B--2---:R-:W-:Y:S05]  /*8ec0*/  @!P0 BRA `(.L_x_67) ;  /* 0xfffffffc00f08947 */ /* 0x004fea000383ffff */
[----:B------:R-:W-:Y:S05]  /*8ed0*/  BRA `(.L_x_167) ;  /* 0xffffffa400f87947 */ /* 0x000fea000383ffff */
.L_x_69:
[----:B------:R-:W-:-:S07]  /*8ee0*/  MOV R0, UR7 ;  /* 0x0000000700007c02 */ /* 0x000fce0008000f00 */
.L_x_168:
[----:B-1----:R1:W2:Y:S02]  /*8ef0*/  SYNCS.PHASECHK.TRANS64.TRYWAIT P0, [R0+URZ+0xd0], R5 ;  /* 0x0000d005000075a7 */ /* 0x0022a400080011ff */
[----:B--2---:R-:W-:Y:S05]  /*8f00*/  @!P0 NANOSLEEP.SYNCS 0x989680 ;  /* 0x009896800000895d */ /* 0x004fea0003900000 */
[----:B------:R-:W2:Y:S02]  /*8f10*/  @!P0 SYNCS.PHASECHK.TRANS64 P0, [R0+URZ+0xd0], R5 ;  /* 0x0000d005000085a7 */ /* 0x000ea400080010ff */
[----:B--2---:R-:W-:Y:S05]  /*8f20*/  @!P0 BRA `(.L_x_168) ;  /* 0xfffffffc00f08947 */ /* 0x004fea000383ffff */
[----:B------:R-:W-:Y:S05]  /*8f30*/  BRA `(.L_x_169) ;  /* 0xffffffa800447947 */ /* 0x000fea000383ffff */
.L_x_72:
[----:B------:R-:W-:Y:S07]  /*8f40*/  MOV R0, UR6 ;  /* 0x0000000600007c02 */ /* 0x000fee0008000f00 */
.L_x_170:
[----:B-1----:R1:W2:Y:S02]  /*8f50*/  SYNCS.PHASECHK.TRANS64.TRYWAIT P0, [R0+URZ], R5 ;  /* 0x00000005000075a7 */ /* 0x0022a400080011ff */
[----:B--2---:R-:W-:Y:S05]  /*8f60*/  @!P0 NANOSLEEP.SYNCS 0x989680 ;  /* 0x009896800000895d */ /* 0x004fea0003900000 */
[----:B------:R-:W2:Y:S02]  /*8f70*/  @!P0 SYNCS.PHASECHK.TRANS64 P0, [R0+URZ], R5 ;  /* 0x00000005000085a7 */ /* 0x000ea400080010ff */
[----:B--2---:R-:W-:Y:S05]  /*8f80*/  @!P0 BRA `(.L_x_170) ;  /* 0xfffffffc00f08947 */ /* 0x004fea000383ffff */
[----:B------:R-:W-:Y:S05]  /*8f90*/  BRA `(.L_x_71) ;  /* 0xffffffa800587947 */ /* 0x000fea000383ffff */
.L_x_76:
[----:B-1----:R-:W-:-:S07]  /*8fa0*/  MOV R0, UR7 ;  /* 0x0000000700007c02 */ /* 0x002fce0008000f00 */
.L_x_171:
[----:B-1----:R1:W2:Y:S02]  /*8fb0*/  SYNCS.PHASECHK.TRANS64.TRYWAIT P0, [R0+URZ], R3 ;  /* 0x00000003000075a7 */ /* 0x0022a400080011ff */
[----:B--2---:R-:W-:Y:S05]  /*8fc0*/  @!P0 NANOSLEEP.SYNCS 0x989680 ;  /* 0x009896800000895d */ /* 0x004fea0003900000 */
[----:B------:R-:W2:Y:S02]  /*8fd0*/  @!P0 SYNCS.PHASECHK.TRANS64 P0, [R0+URZ], R3 ;  /* 0x00000003000085a7 */ /* 0x000ea400080010ff */
[----:B--2---:R-:W-:Y:S05]  /*8fe0*/  @!P0 BRA `(.L_x_171) ;  /* 0xfffffffc00f08947 */ /* 0x004fea000383ffff */
[----:B------:R-:W-:Y:S05]  /*8ff0*/  BRA `(.L_x_172) ;  /* 0xffffffac004c7947 */ /* 0x000fea000383ffff */
.L_x_77:
[----:B------:R-:W-:-:S07]  /*9000*/  MOV R0, UR7 ;  /* 0x0000000700007c02 */ /* 0x000fce0008000f00 */
.L_x_173:
[----:B-1----:R1:W2:Y:S02]  /*9010*/  SYNCS.PHASECHK.TRANS64.TRYWAIT P0, [R0+URZ], R3 ;  /* 0x00000003000075a7 */ /* 0x0022a400080011ff */
[----:B--2---:R-:W-:Y:S05]  /*9020*/  @!P0 NANOSLEEP.SYNCS 0x989680 ;  /* 0x009896800000895d */ /* 0x004fea0003900000 */
[----:B------:R-:W2:Y:S02]  /*9030*/  @!P0 SYNCS.PHASECHK.TRANS64 P0, [R0+URZ], R3 ;  /* 0x00000003000085a7 */ /* 0x000ea400080010ff */
[----:B--2---:R-:W-:Y:S05]  /*9040*/  @!P0 BRA `(.L_x_173) ;  /* 0xfffffffc00f08947 */ /* 0x004fea000383ffff */
[----:B------:R-:W-:Y:S05]  /*9050*/  BRA `(.L_x_174) ;  /* 0xffffffac00587947 */ /* 0x000fea000383ffff */
.L_x_78:
[----:B------:R-:W-:-:S07]  /*9060*/  MOV R0, UR7 ;  /* 0x0000000700007c02 */ /* 0x000fce0008000f00 */
.L_x_175:
[----:B-1----:R1:W2:Y:S02]  /*9070*/  SYNCS.PHASECHK.TRANS64.TRYWAIT P0, [R0+URZ], R3 ;  /* 0x00000003000075a7 */ /* 0x0022a400080011ff */
[----:B--2---:R-:W-:Y:S05]  /*9080*/  @!P0 NANOSLEEP.SYNCS 0x989680 ;  /* 0x009896800000895d */ /* 0x004fea0003900000 */
[----:B------:R-:W2:Y:S02]  /*9090*/  @!P0 SYNCS.PHASECHK.TRANS64 P0, [R0+URZ], R3 ;  /* 0x00000003000085a7 */ /* 0x000ea400080010ff */
[----:B--2---:R-:W-:Y:S05]  /*90a0*/  @!P0 BRA `(.L_x_175) ;  /* 0xfffffffc00f08947 */ /* 0x004fea000383ffff */
[----:B------:R-:W-:Y:S05]  /*90b0*/  BRA `(.L_x_176) ;  /* 0xffffffac00647947 */ /* 0x000fea000383ffff */
.L_x_81:
[----:B------:R-:W-:-:S07]  /*90c0*/  MOV R0, UR5 ;  /* 0x0000000500007c02 */ /* 0x000fce0008000f00 */
.L_x_177:
[----:B-1----:R1:W2:Y:S02]  /*90d0*/  SYNCS.PHASECHK.TRANS64.TRYWAIT P1, [R0+URZ+0x110], R3 ;  /* 0x00011003000075a7 */ /* 0x0022a400080211ff */
[----:B--2---:R-:W-:Y:S05]  /*90e0*/  @!P1 NANOSLEEP.SYNCS 0x989680 ;  /* 0x009896800000995d */ /* 0x004fea0003900000 */
[----:B------:R-:W2:Y:S02]  /*90f0*/  @!P1 SYNCS.PHASECHK.TRANS64 P1, [R0+URZ+0x110], R3 ;  /* 0x00011003000095a7 */ /* 0x000ea400080210ff */
[----:B--2---:R-:W-:Y:S05]  /*9100*/  @!P1 BRA `(.L_x_177) ;  /* 0xfffffffc00f09947 */ /* 0x004fea000383ffff */
[----:B------:R-:W-:Y:S05]  /*9110*/  BRA `(.L_x_178) ;  /* 0xffffffac00b07947 */ /* 0x000fea000383ffff */
.L_x_86:
[----:B--2---:R2:W4:Y:S02]  /*9120*/  SYNCS.PHASECHK.TRANS64.TRYWAIT P0, [R0+URZ+0x90], R3 ;  /* 0x00009003000075a7 */ /* 0x00452400080011ff */
[----:B----4-:R-:W-:Y:S05]  /*9130*/  @!P0 NANOSLEEP.SYNCS 0x989680 ;  /* 0x009896800000895d */ /* 0x010fea0003900000 */
[----:B------:R-:W4:Y:S02]  /*9140*/  @!P0 SYNCS.PHASECHK.TRANS64 P0, [R0+URZ+0x90], R3 ;  /* 0x00009003000085a7 */ /* 0x000f2400080010ff */
[----:B----4-:R-:W-:Y:S05]  /*9150*/  @!P0 BRA `(.L_x_86) ;  /* 0xfffffffc00f08947 */ /* 0x010fea000383ffff */
[----:B------:R-:W-:Y:S05]  /*9160*/  BRA `(.L_x_179) ;  /* 0xffffffb000c47947 */ /* 0x000fea000383ffff */
.L_x_89:
[----:B------:R-:W-:Y:S07]  /*9170*/  MOV R0, UR7 ;  /* 0x0000000700007c02 */ /* 0x000fee0008000f00 */
.L_x_180:
[----:B--2---:R2:W4:Y:S02]  /*9180*/  SYNCS.PHASECHK.TRANS64.TRYWAIT P0, [R0+URZ+0x88], R3 ;  /* 0x00008803000075a7 */ /* 0x00452400080011ff */
[----:B----4-:R-:W-:Y:S05]  /*9190*/  @!P0 NANOSLEEP.SYNCS 0x989680 ;  /* 0x009896800000895d */ /* 0x010fea0003900000 */
[----:B------:R-:W4:Y:S02]  /*91a0*/  @!P0 SYNCS.PHASECHK.TRANS64 P0, [R0+URZ+0x88], R3 ;  /* 0x00008803000085a7 */ /* 0x000f2400080010ff */
[----:B----4-:R-:W-:Y:S05]  /*91b0*/  @!P0 BRA `(.L_x_180) ;  /* 0xfffffffc00f08947 */ /* 0x010fea000383ffff */
[----:B------:R-:W-:Y:S05]  /*91c0*/  BRA `(.L_x_88) ;  /* 0xffffffb400a47947 */ /* 0x000fea000383ffff */
.L_x_92:
[----:B------:R-:W-:Y:S07]  /*91d0*/  MOV R3, UR7 ;  /* 0x0000000700037c02 */ /* 0x000fee0008000f00 */
.L_x_181:
[----:B-1----:R1:W2:Y:S02]  /*91e0*/  SYNCS.PHASECHK.TRANS64.TRYWAIT P0, [R3+URZ+0x60], R12 ;  /* 0x0000600c030075a7 */ /* 0x0022a400080011ff */
[----:B--2---:R-:W-:Y:S05]  /*91f0*/  @!P0 NANOSLEEP.SYNCS 0x989680 ;  /* 0x009896800000895d */ /* 0x004fea0003900000 */
[----:B------:R-:W2:Y:S02]  /*9200*/  @!P0 SYNCS.PHASECHK.TRANS64 P0, [R3+URZ+0x60], R12 ;  /* 0x0000600c030085a7 */ /* 0x000ea400080010ff */
[----:B--2---:R-:W-:Y:S05]  /*9210*/  @!P0 BRA `(.L_x_181) ;  /* 0xfffffffc00f08947 */ /* 0x004fea000383ffff */
[----:B------:R-:W-:Y:S05]  /*9220*/  BRA `(.L_x_182) ;  /* 0xffffffb8001c7947 */ /* 0x000fea000383ffff */
.L_x_93:
[----:B-1----:R-:W-:Y:S07]  /*9230*/  MOV R3, UR7 ;  /* 0x0000000700037c02 */ /* 0x002fee0008000f00 */
.L_x_183:
[----:B-1----:R1:W2:Y:S02]  /*9240*/  SYNCS.PHASECHK.TRANS64.TRYWAIT P0, [R3+URZ+0x68], R12 ;  /* 0x0000680c030075a7 */ /* 0x0022a400080011ff */
[----:B--2---:R-:W-:Y:S05]  /*9250*/  @!P0 NANOSLEEP.SYNCS 0x989680 ;  /* 0x009896800000895d */ /* 0x004fea0003900000 */
[----:B------:R-:W2:Y:S02]  /*9260*/  @!P0 SYNCS.PHASECHK.TRANS64 P0, [R3+URZ+0x68], R12 ;  /* 0x0000680c030085a7 */ /* 0x000ea400080010ff */
[----:B--2---:R-:W-:Y:S05]  /*9270*/  @!P0 BRA `(.L_x_183) ;  /* 0xfffffffc00f08947 */ /* 0x004fea000383ffff */
[----:B------:R-:W-:Y:S05]  /*9280*/  BRA `(.L_x_184) ;  /* 0xffffffb800787947 */ /* 0x000fea000383ffff */
.L_x_94:
[----:B-1----:R-:W-:Y:S07]  /*9290*/  MOV R3, UR7 ;  /* 0x0000000700037c02 */ /* 0x002fee0008000f00 */
.L_x_185:
[----:B-1----:R1:W2:Y:S02]  /*92a0*/  SYNCS.PHASECHK.TRANS64.TRYWAIT P0, [R3+URZ+0x70], R12 ;  /* 0x0000700c030075a7 */ /* 0x0022a400080011ff */
[----:B--2---:R-:W-:Y:S05]  /*92b0*/  @!P0 NANOSLEEP.SYNCS 0x989680 ;  /* 0x009896800000895d */ /* 0x004fea0003900000 */
[----:B------:R-:W2:Y:S02]  /*92c0*/  @!P0 SYNCS.PHASECHK.TRANS64 P0, [R3+URZ+0x70], R12 ;  /* 0x0000700c030085a7 */ /* 0x000ea400080010ff */
[----:B--2---:R-:W-:Y:S05]  /*92d0*/  @!P0 BRA `(.L_x_185) ;  /* 0xfffffffc00f08947 */ /* 0x004fea000383ffff */
[----:B------:R-:W-:Y:S05]  /*92e0*/  BRA `(.L_x_186) ;  /* 0xffffffb800d47947 */ /* 0x000fea000383ffff */
.L_x_95:
[----:B------:R-:W-:Y:S07]  /*92f0*/  MOV R3, UR7 ;  /* 0x0000000700037c02 */ /* 0x000fee0008000f00 */
.L_x_187:
[----:B-1----:R1:W2:Y:S02]  /*9300*/  SYNCS.PHASECHK.TRANS64.TRYWAIT P0, [R3+URZ+0x78], R12 ;  /* 0x0000780c030075a7 */ /* 0x0022a400080011ff */
[----:B--2---:R-:W-:Y:S05]  /*9310*/  @!P0 NANOSLEEP.SYNCS 0x989680 ;  /* 0x009896800000895d */ /* 0x004fea0003900000 */
[----:B------:R-:W2:Y:S02]  /*9320*/  @!P0 SYNCS.PHASECHK.TRANS64 P0, [R3+URZ+0x78], R12 ;  /* 0x0000780c030085a7 */ /* 0x000ea400080010ff */
[----:B--2---:R-:W-:Y:S05]  /*9330*/  @!P0 BRA `(.L_x_187) ;  /* 0xfffffffc00f08947 */ /* 0x004fea000383ffff */
[----:B------:R-:W-:Y:S05]  /*9340*/  BRA `(.L_x_188) ;  /* 0xffffffbc00747947 */ /* 0x000fea000383ffff */
.L_x_97:
[----:B------:R-:W-:-:S07]  /*9350*/  MOV R0, UR7 ;  /* 0x0000000700007c02 */ /* 0x000fce0008000f00 */
.L_x_189:
[----:B-1----:R1:W4:Y:S02]  /*9360*/  SYNCS.PHASECHK.TRANS64.TRYWAIT P0, [R0+URZ+0x60], R3 ;  /* 0x00006003000075a7 */ /* 0x00232400080011ff */
[----:B----4-:R-:W-:Y:S05]  /*9370*/  @!P0 NANOSLEEP.SYNCS 0x989680 ;  /* 0x009896800000895d */ /* 0x010fea0003900000 */
[----:B------:R-:W4:Y:S02]  /*9380*/  @!P0 SYNCS.PHASECHK.TRANS64 P0, [R0+URZ+0x60], R3 ;  /* 0x00006003000085a7 */ /* 0x000f2400080010ff */
[----:B----4-:R-:W-:Y:S05]  /*9390*/  @!P0 BRA `(.L_x_189) ;  /* 0xfffffffc00f08947 */ /* 0x010fea000383ffff */
[----:B------:R-:W-:Y:S05]  /*93a0*/  BRA `(.L_x_190) ;  /* 0xffffffbc00fc7947 */ /* 0x000fea000383ffff */
.L_x_98:
[----:B-1----:R-:W-:-:S07]  /*93b0*/  MOV R0, UR7 ;  /* 0x0000000700007c02 */ /* 0x002fce0008000f00 */
.L_x_191:
[----:B-1----:R1:W4:Y:S02]  /*93c0*/  SYNCS.PHASECHK.TRANS64.TRYWAIT P0, [R0+URZ+0x68], R3 ;  /* 0x00006803000075a7 */ /* 0x00232400080011ff */
[----:B----4-:R-:W-:Y:S05]  /*93d0*/  @!P0 NANOSLEEP.SYNCS 0x989680 ;  /* 0x009896800000895d */ /* 0x010fea0003900000 */
[----:B------:R-:W4:Y:S02]  /*93e0*/  @!P0 SYNCS.PHASECHK.TRANS64 P0, [R0+URZ+0x68], R3 ;  /* 0x00006803000085a7 */ /* 0x000f2400080010ff */
[----:B----4-:R-:W-:Y:S05]  /*93f0*/  @!P0 BRA `(.L_x_191) ;  /* 0xfffffffc00f08947 */ /* 0x010fea000383ffff */
[----:B------:R-:W-:Y:S05]  /*9400*/  BRA `(.L_x_192) ;  /* 0xffffffbc00ec7947 */ /* 0x000fea000383ffff */
.L_x_99:
[----:B-1----:R-:W-:-:S07]  /*9410*/  MOV R0, UR7 ;  /* 0x0000000700007c02 */ /* 0x002fce0008000f00 */
.L_x_193:
[----:B-1----:R1:W4:Y:S02]  /*9420*/  SYNCS.PHASECHK.TRANS64.TRYWAIT P0, [R0+URZ+0x70], R3 ;  /* 0x00007003000075a7 */ /* 0x00232400080011ff */
[----:B----4-:R-:W-:Y:S05]  /*9430*/  @!P0 NANOSLEEP.SYNCS 0x989680 ;  /* 0x009896800000895d */ /* 0x010fea0003900000 */
[----:B------:R-:W4:Y:S02]  /*9440*/  @!P0 SYNCS.PHASECHK.TRANS64 P0, [R0+URZ+0x70], R3 ;  /* 0x00007003000085a7 */ /* 0x000f2400080010ff */
[----:B----4-:R-:W-:Y:S05]  /*9450*/  @!P0 BRA `(.L_x_193) ;  /* 0xfffffffc00f08947 */ /* 0x010fea000383ffff */
[----:B------:R-:W-:Y:S05]  /*9460*/  BRA `(.L_x_194) ;  /* 0xffffffbc00dc7947 */ /* 0x000fea000383ffff */
.L_x_101:
[----:B--2---:R2:W3:Y:S02]  /*9470*/  SYNCS.PHASECHK.TRANS64.TRYWAIT P0, [R0+URZ+0x90], R3 ;  /* 0x00009003000075a7 */ /* 0x0044e400080011ff */
[----:B---3--:R-:W-:Y:S05]  /*9480*/  @!P0 NANOSLEEP.SYNCS 0x989680 ;  /* 0x009896800000895d */ /* 0x008fea0003900000 */
[----:B------:R-:W3:Y:S02]  /*9490*/  @!P0 SYNCS.PHASECHK.TRANS64 P0, [R0+URZ+0x90], R3 ;  /* 0x00009003000085a7 */ /* 0x000ee400080010ff */
[----:B---3--:R-:W-:Y:S05]  /*94a0*/  @!P0 BRA `(.L_x_101) ;  /* 0xfffffffc00f08947 */ /* 0x008fea000383ffff */
[----:B------:R-:W-:Y:S05]  /*94b0*/  BRA `(.L_x_195) ;  /* 0xffffffc000ac7947 */ /* 0x000fea000383ffff */
.L_x_112:
[----:B-1----:R-:W-:Y:S04]  /*94c0*/  MOV R0, UR48 ;  /* 0x0000003000007c02 */ /* 0x002fe80008000f00 */
[----:B------:R1:W3:Y:S03]  /*94d0*/  SYNCS.PHASECHK.TRANS64.TRYWAIT P1, [R0+URZ+0x40], R5 ;  /* 0x00004005000075a7 */ /* 0x0002e600080211ff */
[----:B---3--:R-:W-:Y:S05]  /*94e0*/  @!P1 NANOSLEEP.SYNCS 0x989680 ;  /* 0x009896800000995d */ /* 0x008fea0003900000 */
[----:B------:R-:W3:Y:S02]  /*94f0*/  @!P1 SYNCS.PHASECHK.TRANS64 P1, [R0+URZ+0x40], R5 ;  /* 0x00004005000095a7 */ /* 0x000ee400080210ff */
[----:B---3--:R-:W-:Y:S05]  /*9500*/  @!P1 BRA `(.L_x_112) ;  /* 0xfffffffc00ec9947 */ /* 0x008fea000383ffff */
[----:B------:R-:W-:Y:S05]  /*9510*/  BRA `(.L_x_111) ;  /* 0xffffffcc00b47947 */ /* 0x000fea000383ffff */
.L_x_114:
[----:B-1----:R1:W4:Y:S02]  /*9520*/  SYNCS.PHASECHK.TRANS64.TRYWAIT P0, [R74+URZ+0xb0], R3 ;  /* 0x0000b0034a0075a7 */ /* 0x00232400080011ff */
[----:B----4-:R-:W-:Y:S05]  /*9530*/  @!P0 NANOSLEEP.SYNCS 0x989680 ;  /* 0x009896800000895d */ /* 0x010fea0003900000 */
[----:B------:R-:W4:Y:S02]  /*9540*/  @!P0 SYNCS.PHASECHK.TRANS64 P0, [R74+URZ+0xb0], R3 ;  /* 0x0000b0034a0085a7 */ /* 0x000f2400080010ff */
[----:B----4-:R-:W-:Y:S05]  /*9550*/  @!P0 BRA `(.L_x_114) ;  /* 0xfffffffc00f08947 */ /* 0x010fea000383ffff */
[----:B------:R-:W-:Y:S05]  /*9560*/  BRA `(.L_x_113) ;  /* 0xffffffcc00d47947 */ /* 0x000fea000383ffff */
.L_x_123:
[----:B--2---:R2:W3:Y:S02]  /*9570*/  SYNCS.PHASECHK.TRANS64.TRYWAIT P0, [R3+URZ+0x40], R0 ;  /* 0x00004000030075a7 */ /* 0x0044e400080011ff */
[----:B---3--:R-:W-:Y:S05]  /*9580*/  @!P0 NANOSLEEP.SYNCS 0x989680 ;  /* 0x009896800000895d */ /* 0x008fea0003900000 */
[----:B------:R-:W3:Y:S02]  /*9590*/  @!P0 SYNCS.PHASECHK.TRANS64 P0, [R3+URZ+0x40], R0 ;  /* 0x00004000030085a7 */ /* 0x000ee400080010ff */
[----:B---3--:R-:W-:Y:S05]  /*95a0*/  @!P0 BRA `(.L_x_123) ;  /* 0xfffffffc00f08947 */ /* 0x008fea000383ffff */
[----:B------:R-:W-:Y:S05]  /*95b0*/  BRA `(.L_x_122) ;  /* 0xffffffd400e07947 */ /* 0x000fea000383ffff */
.L_x_131:
[----:B--2---:R2:W3:Y:S02]  /*95c0*/  SYNCS.PHASECHK.TRANS64.TRYWAIT P0, [R83+URZ+0x40], R4 ;  /* 0x00004004530075a7 */ /* 0x0044e400080011ff */
[----:B---3--:R-:W-:Y:S05]  /*95d0*/  @!P0 NANOSLEEP.SYNCS 0x989680 ;  /* 0x009896800000895d */ /* 0x008fea0003900000 */
[----:B------:R-:W3:Y:S02]  /*95e0*/  @!P0 SYNCS.PHASECHK.TRANS64 P0, [R83+URZ+0x40], R4 ;  /* 0x00004004530085a7 */ /* 0x000ee400080010ff */
[----:B---3--:R-:W-:Y:S05]  /*95f0*/  @!P0 BRA `(.L_x_131) ;  /* 0xfffffffc00f08947 */ /* 0x008fea000383ffff */
[----:B------:R-:W-:Y:S05]  /*9600*/  BRA `(.L_x_130) ;  /* 0xffffffdc00fc7947 */ /* 0x000fea000383ffff */
.L_x_139:
[----:B--2---:R2:W3:Y:S02]  /*9610*/  SYNCS.PHASECHK.TRANS64.TRYWAIT P0, [R88+URZ+0x40], R3 ;  /* 0x00004003580075a7 */ /* 0x0044e400080011ff */
[----:B---3--:R-:W-:Y:S05]  /*9620*/  @!P0 NANOSLEEP.SYNCS 0x989680 ;  /* 0x009896800000895d */ /* 0x008fea0003900000 */
[----:B------:R-:W3:Y:S02]  /*9630*/  @!P0 SYNCS.PHASECHK.TRANS64 P0, [R88+URZ+0x40], R3 ;  /* 0x00004003580085a7 */ /* 0x000ee400080010ff */
[----:B---3--:R-:W-:Y:S05]  /*9640*/  @!P0 BRA `(.L_x_139) ;  /* 0xfffffffc00f08947 */ /* 0x008fea000383ffff */
[----:B------:R-:W-:Y:S05]  /*9650*/  BRA `(.L_x_138) ;  /* 0xffffffe800187947 */ /* 0x000fea000383ffff */
        .weak           $__internal_0_$__cuda_sm10x_tcgen05_guardrail_trap_col_being_dealloced_not_returned_by_alloc
        .type           $__internal_0_$__cuda_sm10x_tcgen05_guardrail_trap_col_being_dealloced_not_returned_by_alloc,@function
        .size           $__internal_0_$__cuda_sm10x_tcgen05_guardrail_trap_col_being_dealloced_not_returned_by_alloc,($__internal_1_$__cuda_sm10x_tcgen05_guardrail_trap_phase_invalid_during_alloc - $__internal_0_$__cuda_sm10x_tcgen05_guardrail_trap_col_being_dealloced_not_returned_by_alloc)
$__internal_0_$__cuda_sm10x_tcgen05_guardrail_trap_col_being_dealloced_not_returned_by_alloc:
[----:B------:R-:W-:Y:S05]  /*9660*/  BPT.TRAP 0x1 ;  /* 0x000000040000795c */ /* 0x000fea0000300000 */
[----:B------:R-:W-:-:S04]  /*9670*/  HFMA2 R3, -RZ, RZ, 0, 0 ;  /* 0x00000000ff037431 */ /* 0x000fc800000001ff */
[----:B------:R-:W-:Y:S05]  /*9680*/  RET.REL.NODEC R2 `(_ZN7cutlass13device_kernelINS_4gemm6kernel13GemmUniversalIN4cute5tupleIJiiiiEEENS1_10collective13CollectiveMmaINS1_35MainloopSm100TmaUmmaWarpSpecializedILi4ELi2ELi4ENS5_IJNS4_1CILi4EEENSA_ILi1EEESC_EEEEENS5_IJNSA_ILi128EEESF_NSA_ILi64EEEEEENS_6half_tENS5_IJSC_llEEESI_SJ_NS4_8TiledMMAINS4_8MMA_AtomIJNS4_26SM100_MMA_F16BF16_2x1SM_SSISI_SI_fLi128ELi128ELNS4_4UMMA5MajorE1ELSO_1ELNSN_7ScaleInE0ELSP_0EEEEEENS4_6LayoutINS5_IJSC_SC_SC_EEENS5_IJNSA_ILi0EEESU_SU_EEEEENS5_IJNS4_10UnderscoreESX_SX_EEEEENS4_18SM100_TMA_2SM_LOADENS4_14ComposedLayoutINS4_7SwizzleILi3ELi4ELi3EEENS4_18smem_ptr_flag_bitsILi16EEENSS_INS5_IJSG_NSA_ILi8EEEEEENS5_IJSC_SG_EEEEEEEvNS4_8identityENS4_28SM100_TMA_2SM_LOAD_MULTICASTES1A_vS1B_EENS_8epilogue10collective18CollectiveEpilogueINS1E_23Sm100TmaWarpSpecializedILi4ELi2ELi16ELb1ELb0EEEJNS5_IJSG_SF_SG_EEENS5_IJNSS_ISG_SC_EENSS_INS5_IJNSA_ILi16EEENSA_ILi2EEEEEES18_EEEEESI_NS5_IJlSC_lEEESI_S1Q_NS1E_6fusion15FusionCallbacksIS1I_NS1R_17LinearCombinationISI_fSI_fLNS_15FloatRoundStyleE2EEES1J_S1P_JEEENS4_5SM1004TMEM4LOAD26SM100_TMEM_LOAD_32dp32b16xENS4_13SM90_TMA_LOADENS11_INS12_ILi1ELi4ELi3EEES15_NSS_INS5_IJS16_S1L_EEENS5_IJS1L_SC_EEEEEEENS4_39AutoVectorizingCopyWithAssumedAlignmentILi128EEENS4_14SM90_TMA_STOREES26_S28_S28_EEEvvEEEEvNT_6ParamsE) ;  /* 0xffffff68025c7950 */ /* 0x000fea0003c3ffff */
        .weak           $__internal_1_$__cuda_sm10x_tcgen05_guardrail_trap_phase_invalid_during_alloc
        .type           $__internal_1_$__cuda_sm10x_tcgen05_guardrail_trap_phase_invalid_during_alloc,@function
        .size           $__internal_1_$__cuda_sm10x_tcgen05_guardrail_trap_phase_invalid_during_alloc,($__internal_2_$__cuda_sm10x_tcgen05_guardrail_trap_unallocated_columns_being_dealloced - $__internal_1_$__cuda_sm10x_tcgen05_guardrail_trap_phase_invalid_during_alloc)
$__internal_1_$__cuda_sm10x_tcgen05_guardrail_trap_phase_invalid_during_alloc:
[----:B------:R-:W-:Y:S05]  /*9690*/  BPT.TRAP 0x1 ;  /* 0x000000040000795c */ /* 0x000fea0000300000 */
[----:B------:R-:W-:-:S04]  /*96a0*/  MOV R3, 0x0 ;  /* 0x0000000000037802 */ /* 0x000fc80000000f00 */
[----:B------:R-:W-:Y:S05]  /*96b0*/  RET.REL.NODEC R2 `(_ZN7cutlass13device_kernelINS_4gemm6kernel13GemmUniversalIN4cute5tupleIJiiiiEEENS1_10collective13CollectiveMmaINS1_35MainloopSm100TmaUmmaWarpSpecializedILi4ELi2ELi4ENS5_IJNS4_1CILi4EEENSA_ILi1EEESC_EEEEENS5_IJNSA_ILi128EEESF_NSA_ILi64EEEEEENS_6half_tENS5_IJSC_llEEESI_SJ_NS4_8TiledMMAINS4_8MMA_AtomIJNS4_26SM100_MMA_F16BF16_2x1SM_SSISI_SI_fLi128ELi128ELNS4_4UMMA5MajorE1ELSO_1ELNSN_7ScaleInE0ELSP_0EEEEEENS4_6LayoutINS5_IJSC_SC_SC_EEENS5_IJNSA_ILi0EEESU_SU_EEEEENS5_IJNS4_10UnderscoreESX_SX_EEEEENS4_18SM100_TMA_2SM_LOADENS4_14ComposedLayoutINS4_7SwizzleILi3ELi4ELi3EEENS4_18smem_ptr_flag_bitsILi16EEENSS_INS5_IJSG_NSA_ILi8EEEEEENS5_IJSC_SG_EEEEEEEvNS4_8identityENS4_28SM100_TMA_2SM_LOAD_MULTICASTES1A_vS1B_EENS_8epilogue10collective18CollectiveEpilogueINS1E_23Sm100TmaWarpSpecializedILi4ELi2ELi16ELb1ELb0EEEJNS5_IJSG_SF_SG_EEENS5_IJNSS_ISG_SC_EENSS_INS5_IJNSA_ILi16EEENSA_ILi2EEEEEES18_EEEEESI_NS5_IJlSC_lEEESI_S1Q_NS1E_6fusion15FusionCallbacksIS1I_NS1R_17LinearCombinationISI_fSI_fLNS_15FloatRoundStyleE2EEES1J_S1P_JEEENS4_5SM1004TMEM4LOAD26SM100_TMEM_LOAD_32dp32b16xENS4_13SM90_TMA_LOADENS11_INS12_ILi1ELi4ELi3EEES15_NSS_INS5_IJS16_S1L_EEENS5_IJS1L_SC_EEEEEEENS4_39AutoVectorizingCopyWithAssumedAlignmentILi128EEENS4_14SM90_TMA_STOREES26_S28_S28_EEEvvEEEEvNT_6ParamsE) ;  /* 0xffffff6802507950 */ /* 0x000fea0003c3ffff */
        .weak           $__internal_2_$__cuda_sm10x_tcgen05_guardrail_trap_unallocated_columns_being_dealloced
        .type           $__internal_2_$__cuda_sm10x_tcgen05_guardrail_trap_unallocated_columns_being_dealloced,@function
        .size           $__internal_2_$__cuda_sm10x_tcgen05_guardrail_trap_unallocated_columns_being_dealloced,(.L_x_197 - $__internal_2_$__cuda_sm10x_tcgen05_guardrail_trap_unallocated_columns_being_dealloced)
$__internal_2_$__cuda_sm10x_tcgen05_guardrail_trap_unallocated_columns_being_dealloced:
[----:B------:R-:W-:Y:S05]  /*96c0*/  BPT.TRAP 0x1 ;  /* 0x000000040000795c */ /* 0x000fea0000300000 */
[----:B------:R-:W-:-:S04]  /*96d0*/  HFMA2 R3, -RZ, RZ, 0, 0 ;  /* 0x00000000ff037431 */ /* 0x000fc800000001ff */
[----:B------:R-:W-:Y:S05]  /*96e0*/  RET.REL.NODEC R2 `(_ZN7cutlass13device_kernelINS_4gemm6kernel13GemmUniversalIN4cute5tupleIJiiiiEEENS1_10collective13CollectiveMmaINS1_35MainloopSm100TmaUmmaWarpSpecializedILi4ELi2ELi4ENS5_IJNS4_1CILi4EEENSA_ILi1EEESC_EEEEENS5_IJNSA_ILi128EEESF_NSA_ILi64EEEEEENS_6half_tENS5_IJSC_llEEESI_SJ_NS4_8TiledMMAINS4_8MMA_AtomIJNS4_26SM100_MMA_F16BF16_2x1SM_SSISI_SI_fLi128ELi128ELNS4_4UMMA5MajorE1ELSO_1ELNSN_7ScaleInE0ELSP_0EEEEEENS4_6LayoutINS5_IJSC_SC_SC_EEENS5_IJNSA_ILi0EEESU_SU_EEEEENS5_IJNS4_10UnderscoreESX_SX_EEEEENS4_18SM100_TMA_2SM_LOADENS4_14ComposedLayoutINS4_7SwizzleILi3ELi4ELi3EEENS4_18smem_ptr_flag_bitsILi16EEENSS_INS5_IJSG_NSA_ILi8EEEEEENS5_IJSC_SG_EEEEEEEvNS4_8identityENS4_28SM100_TMA_2SM_LOAD_MULTICASTES1A_vS1B_EENS_8epilogue10collective18CollectiveEpilogueINS1E_23Sm100TmaWarpSpecializedILi4ELi2ELi16ELb1ELb0EEEJNS5_IJSG_SF_SG_EEENS5_IJNSS_ISG_SC_EENSS_INS5_IJNSA_ILi16EEENSA_ILi2EEEEEES18_EEEEESI_NS5_IJlSC_lEEESI_S1Q_NS1E_6fusion15FusionCallbacksIS1I_NS1R_17LinearCombinationISI_fSI_fLNS_15FloatRoundStyleE2EEES1J_S1P_JEEENS4_5SM1004TMEM4LOAD26SM100_TMEM_LOAD_32dp32b16xENS4_13SM90_TMA_LOADENS11_INS12_ILi1ELi4ELi3EEES15_NSS_INS5_IJS16_S1L_EEENS5_IJS1L_SC_EEEEEEENS4_39AutoVectorizingCopyWithAssumedAlignmentILi128EEENS4_14SM90_TMA_STOREES26_S28_S28_EEEvvEEEEvNT_6ParamsE) ;  /* 0xffffff6802447950 */ /* 0x000fea0003c3ffff */
.L_x_196:
[----:B------:R-:W-:-:S00]  /*96f0*/  BRA `(.L_x_196) ;  /* 0xfffffffc00fc7947 */ /* 0x000fc0000383ffff */
[----:B------:R-:W-:-:S00]  /*9700*/  NOP ;  /* 0x0000000000007918 */ /* 0x000fc00000000000 */
[----:B------:R-:W-:-:S00]  /*9710*/  NOP ;  /* 0x0000000000007918 */ /* 0x000fc00000000000 */
[----:B------:R-:W-:-:S00]  /*9720*/  NOP ;  /* 0x0000000000007918 */ /* 0x000fc00000000000 */
[----:B------:R-:W-:-:S00]  /*9730*/  NOP ;  /* 0x0000000000007918 */ /* 0x000fc00000000000 */
[----:B------:R-:W-:-:S00]  /*9740*/  NOP ;  /* 0x0000000000007918 */ /* 0x000fc00000000000 */
[----:B------:R-:W-:-:S00]  /*9750*/  NOP ;  /* 0x0000000000007918 */ /* 0x000fc00000000000 */
[----:B------:R-:W-:-:S00]  /*9760*/  NOP ;  /* 0x0000000000007918 */ /* 0x000fc00000000000 */
[----:B------:R-:W-:-:S00]  /*9770*/  NOP ;  /* 0x0000000000007918 */ /* 0x000fc00000000000 */
.L_x_197:


//--------------------- .nv.global.init           --------------------------
	.section	.nv.global.init,"aw",@progbits
.nv.global.init:
	.type		$str$27,@object
	.size		$str$27,($str$28 - $str$27)
$str$27:
        /*0000*/ 	.byte	0x28, 0x61, 0x64, 0x64, 0x72, 0x65, 0x73, 0x73, 0x20, 0x26, 0x20, 0x6d, 0x61, 0x73, 0x6b, 0x29
        /*0010*/ 	.byte	0x20, 0x3d, 0x3d, 0x20, 0x30, 0x00
	.type		$str$28,@object
	.size		$str$28,($str$26 - $str$28)
$str$28:
        /*0016*/ 	.byte	0x2f, 0x74, 0x6d, 0x70, 0x2f, 0x63, 0x75, 0x74, 0x6c, 0x61, 0x73, 0x73, 0x5f, 0x73, 0x77, 0x65
        /*0026*/ 	.byte	0x65, 0x70, 0x5f, 0x73, 0x72, 0x63, 0x2f, 0x69, 0x6e, 0x63, 0x6c, 0x75, 0x64, 0x65, 0x2f, 0x63
        /*0036*/ 	.byte	0x75, 0x74, 0x65, 0x2f, 0x70, 0x6f, 0x69, 0x6e, 0x74, 0x65, 0x72, 0x5f, 0x66, 0x6c, 0x61, 0x67
        /*0046*/ 	.byte	0x67, 0x65, 0x64, 0x2e, 0x68, 0x70, 0x70, 0x00
	.type		$str$26,@object
	.size		$str$26,($str$25 - $str$26)
$str$26:
        /*004e*/ 	.byte	0x2f, 0x74, 0x6d, 0x70, 0x2f, 0x63, 0x75, 0x74, 0x6c, 0x61, 0x73, 0x73, 0x5f, 0x73, 0x77, 0x65
        /*005e*/ 	.byte	0x65, 0x70, 0x5f, 0x73, 0x72, 0x63, 0x2f, 0x69, 0x6e, 0x63, 0x6c, 0x75, 0x64, 0x65, 0x2f, 0x63
        /*006e*/ 	.byte	0x75, 0x74, 0x65, 0x2f, 0x61, 0x74, 0x6f, 0x6d, 0x2f, 0x63, 0x6f, 0x70, 0x79, 0x5f, 0x74, 0x72
        /*007e*/ 	.byte	0x61, 0x69, 0x74, 0x73, 0x5f, 0x73, 0x6d, 0x31, 0x30, 0x30, 0x2e, 0x68, 0x70, 0x70, 0x00
	.type		$str$25,@object
	.size		$str$25,(__unnamed_1 - $str$25)
$str$25:
        /*008d*/ 	.byte	0x28, 0x28, 0x75, 0x69, 0x6e, 0x74, 0x33, 0x32, 0x5f, 0x74, 0x28, 0x74, 0x68, 0x72, 0x65, 0x61
        /*009d*/ 	.byte	0x64, 0x49, 0x64, 0x78, 0x2e, 0x78, 0x29, 0x20, 0x2f, 0x20, 0x33, 0x32, 0x29, 0x20, 0x25, 0x20
        /*00ad*/ 	.byte	0x34, 0x29, 0x20, 0x3d, 0x3d, 0x20, 0x28, 0x28, 0x28, 0x74, 0x6d, 0x65, 0x6d, 0x5f, 0x61, 0x64
        /*00bd*/ 	.byte	0x64, 0x72, 0x20, 0x3e, 0x3e, 0x20, 0x31, 0x36, 0x29, 0x20, 0x2f, 0x20, 0x33, 0x32, 0x29, 0x20
        /*00cd*/ 	.byte	0x25, 0x20, 0x34, 0x29, 0x00
	.type		__unnamed_1,@object
	.size		__unnamed_1,(__unnamed_2 - __unnamed_1)
__unnamed_1:
        /*00d2*/ 	.byte	0x61, 0x75, 0x74, 0x6f, 0x20, 0x63, 0x75, 0x74, 0x65, 0x3a, 0x3a, 0x61, 0x73, 0x5f, 0x70, 0x6f
        /* <DEDUP_REMOVED lines=24> */
        /*0262*/ 	.byte	0x34, 0x38, 0x3e, 0x3e, 0x3e, 0x3e, 0x5d, 0x00
	.type		__unnamed_2,@object
	.size		__unnamed_2,(.L_2 - __unnamed_2)
__unnamed_2:
        /* <DEDUP_REMOVED lines=40> */
        /*04ea*/ 	.byte	0x3a, 0x3a, 0x43, 0x3c, 0x30, 0x3e, 0x3e, 0x3e, 0x3e, 0x5d, 0x00
.L_2:


//--------------------- .nv.shared._ZN7cutlass13device_kernelINS_4gemm6kernel13GemmUniversalIN4cute5tupleIJiiiiEEENS1_10collective13CollectiveMmaINS1_35MainloopSm100TmaUmmaWarpSpecializedILi4ELi2ELi4ENS5_IJNS4_1CILi4EEENSA_ILi1EEESC_EEEEENS5_IJNSA_ILi128EEESF_NSA_ILi64EEEEEENS_6half_tENS5_IJSC_llEEESI_SJ_NS4_8TiledMMAINS4_8MMA_AtomIJNS4_26SM100_MMA_F16BF16_2x1SM_SSISI_SI_fLi128ELi128ELNS4_4UMMA5MajorE1ELSO_1ELNSN_7ScaleInE0ELSP_0EEEEEENS4_6LayoutINS5_IJSC_SC_SC_EEENS5_IJNSA_ILi0EEESU_SU_EEEEENS5_IJNS4_10UnderscoreESX_SX_EEEEENS4_18SM100_TMA_2SM_LOADENS4_14ComposedLayoutINS4_7SwizzleILi3ELi4ELi3EEENS4_18smem_ptr_flag_bitsILi16EEENSS_INS5_IJSG_NSA_ILi8EEEEEENS5_IJSC_SG_EEEEEEEvNS4_8identityENS4_28SM100_TMA_2SM_LOAD_MULTICASTES1A_vS1B_EENS_8epilogue10collective18CollectiveEpilogueINS1E_23Sm100TmaWarpSpecializedILi4ELi2ELi16ELb1ELb0EEEJNS5_IJSG_SF_SG_EEENS5_IJNSS_ISG_SC_EENSS_INS5_IJNSA_ILi16EEENSA_ILi2EEEEEES18_EEEEESI_NS5_IJlSC_lEEESI_S1Q_NS1E_6fusion15FusionCallbacksIS1I_NS1R_17LinearCombinationISI_fSI_fLNS_15FloatRoundStyleE2EEES1J_S1P_JEEENS4_5SM1004TMEM4LOAD26SM100_TMEM_LOAD_32dp32b16xENS4_13SM90_TMA_LOADENS11_INS12_ILi1ELi4ELi3EEES15_NSS_INS5_IJS16_S1L_EEENS5_IJS1L_SC_EEEEEEENS4_39AutoVectorizingCopyWithAssumedAlignmentILi128EEENS4_14SM90_TMA_STOREES26_S28_S28_EEEvvEEEEvNT_6ParamsE --------------------------
	.section	.nv.shared._ZN7cutlass13device_kernelINS_4gemm6kernel13GemmUniversalIN4cute5tupleIJiiiiEEENS1_10collective13CollectiveMmaINS1_35MainloopSm100TmaUmmaWarpSpecializedILi4ELi2ELi4ENS5_IJNS4_1CILi4EEENSA_ILi1EEESC_EEEEENS5_IJNSA_ILi128EEESF_NSA_ILi64EEEEEENS_6half_tENS5_IJSC_llEEESI_SJ_NS4_8TiledMMAINS4_8MMA_AtomIJNS4_26SM100_MMA_F16BF16_2x1SM_SSISI_SI_fLi128ELi128ELNS4_4UMMA5MajorE1ELSO_1ELNSN_7ScaleInE0ELSP_0EEEEEENS4_6LayoutINS5_IJSC_SC_SC_EEENS5_IJNSA_ILi0EEESU_SU_EEEEENS5_IJNS4_10UnderscoreESX_SX_EEEEENS4_18SM100_TMA_2SM_LOADENS4_14ComposedLayoutINS4_7SwizzleILi3ELi4ELi3EEENS4_18smem_ptr_flag_bitsILi16EEENSS_INS5_IJSG_NSA_ILi8EEEEEENS5_IJSC_SG_EEEEEEEvNS4_8identityENS4_28SM100_TMA_2SM_LOAD_MULTICASTES1A_vS1B_EENS_8epilogue10collective18CollectiveEpilogueINS1E_23Sm100TmaWarpSpecializedILi4ELi2ELi16ELb1ELb0EEEJNS5_IJSG_SF_SG_EEENS5_IJNSS_ISG_SC_EENSS_INS5_IJNSA_ILi16EEENSA_ILi2EEEEEES18_EEEEESI_NS5_IJlSC_lEEESI_S1Q_NS1E_6fusion15FusionCallbacksIS1I_NS1R_17LinearCombinationISI_fSI_fLNS_15FloatRoundStyleE2EEES1J_S1P_JEEENS4_5SM1004TMEM4LOAD26SM100_TMEM_LOAD_32dp32b16xENS4_13SM90_TMA_LOADENS11_INS12_ILi1ELi4ELi3EEES15_NSS_INS5_IJS16_S1L_EEENS5_IJS1L_SC_EEEEEEENS4_39AutoVectorizingCopyWithAssumedAlignmentILi128EEENS4_14SM90_TMA_STOREES26_S28_S28_EEEvvEEEEvNT_6ParamsE,"aw",@nobits
	.sectionflags	@""
	.align	16
	.zero		1024


//--------------------- .nv.shared.reserved.0     --------------------------
	.section	.nv.shared.reserved.0,"aw",@nobits
	.weak		__nv_reservedSMEM_offset_0_alias
	.size		__nv_reservedSMEM_offset_0_alias, 0, 64
	.other		__nv_reservedSMEM_offset_0_alias,@"STO_CUDA_RESERVED_SHARED STV_DEFAULT"
__nv_reservedSMEM_offset_0_alias:
	.zero		0
.nv.shared.reserved.0:
	.zero		64
	.weak		__nv_reservedSMEM_tcgen05_partition
	.type		__nv_reservedSMEM_tcgen05_partition,@object
	.size		__nv_reservedSMEM_tcgen05_partition,(.L_0 - __nv_reservedSMEM_tcgen05_partition)
__nv_reservedSMEM_tcgen05_partition:
	.zero		32
.L_0:


//--------------------- .nv.global                --------------------------
	.section	.nv.global,"aw",@nobits
.nv.global:
	.type		_ZN40_INTERNAL_20a45cac_4_k_cu_3e7c8d97_377214cute1_E,@object
	.size		_ZN40_INTERNAL_20a45cac_4_k_cu_3e7c8d97_377214cute1_E,(_ZN40_INTERNAL_20a45cac_4_k_cu_3e7c8d97_377214cuda3std3__45__cpo6cbeginE - _ZN40_INTERNAL_20a45cac_4_k_cu_3e7c8d97_377214cute1_E)
_ZN40_INTERNAL_20a45cac_4_k_cu_3e7c8d97_377214cute1_E:
	.zero		1
	.type		_ZN40_INTERNAL_20a45cac_4_k_cu_3e7c8d97_377214cuda3std3__45__cpo6cbeginE,@object
	.size		_ZN40_INTERNAL_20a45cac_4_k_cu_3e7c8d97_377214cuda3std3__45__cpo6cbeginE,(_ZN40_INTERNAL_20a45cac_4_k_cu_3e7c8d97_377214cuda3std3__48in_placeE - _ZN40_INTERNAL_20a45cac_4_k_cu_3e7c8d97_377214cuda3std3__45__cpo6cbeginE)
_ZN40_INTERNAL_20a45cac_4_k_cu_3e7c8d97_377214cuda3std3__45__cpo6cbeginE:
	.zero		1
	.type		_ZN40_INTERNAL_20a45cac_4_k_cu_3e7c8d97_377214cuda3std3__48in_placeE,@object
	.size		_ZN40_INTERNAL_20a45cac_4_k_cu_3e7c8d97_377214cuda3std3__48in_placeE,(_ZN40_INTERNAL_20a45cac_4_k_cu_3e7c8d97_377214cuda3std6ranges3__45__cpo9iter_moveE - _ZN40_INTERNAL_20a45cac_4_k_cu_3e7c8d97_377214cuda3std3__48in_placeE)
_ZN40_INTERNAL_20a45cac_4_k_cu_3e7c8d97_377214cuda3std3__48in_placeE:
	.zero		1
	.type		_ZN40_INTERNAL_20a45cac_4_k_cu_3e7c8d97_377214cuda3std6ranges3__45__cpo9iter_moveE,@object
	.size		_ZN40_INTERNAL_20a45cac_4_k_cu_3e7c8d97_377214cuda3std6ranges3__45__cpo9iter_moveE,(_ZN40_INTERNAL_20a45cac_4_k_cu_3e7c8d97_377214cuda3std3__45__cpo5beginE - _ZN40_INTERNAL_20a45cac_4_k_cu_3e7c8d97_377214cuda3std6ranges3__45__cpo9iter_moveE)
_ZN40_INTERNAL_20a45cac_4_k_cu_3e7c8d97_377214cuda3std6ranges3__45__cpo9iter_moveE:
	.zero		1
	.type		_ZN40_INTERNAL_20a45cac_4_k_cu_3e7c8d97_377214cuda3std3__45__cpo5beginE,@object
	.size		_ZN40_INTERNAL_20a45cac_4_k_cu_3e7c8d97_377214cuda3std3__45__cpo5beginE,(_ZN40_INTERNAL_20a45cac_4_k_cu_3e7c8d97_377214cuda3std3__442_GLOBAL__N__20a45cac_4_k_cu_3e7c8d97_377216ignoreE - _ZN40_INTERNAL_20a45cac_4_k_cu_3e7c8d97_377214cuda3std3__45__cpo5beginE)
_ZN40_INTERNAL_20a45cac_4_k_cu_3e7c8d97_377214cuda3std3__45__cpo5beginE:
	.zero		1
	.type		_ZN40_INTERNAL_20a45cac_4_k_cu_3e7c8d97_377214cuda3std3__442_GLOBAL__N__20a45cac_4_k_cu_3e7c8d97_377216ignoreE,@object
	.size		_ZN40_INTERNAL_20a45cac_4_k_cu_3e7c8d97_377214cuda3std3__442_GLOBAL__N__20a45cac_4_k_cu_3e7c8d97_377216ignoreE,(_ZN40_INTERNAL_20a45cac_4_k_cu_3e7c8d97_377214cute7productE - _ZN40_INTERNAL_20a45cac_4_k_cu_3e7c8d97_377214cuda3std3__442_GLOBAL__N__20a45cac_4_k_cu_3e7c8d97_377216ignoreE)
_ZN40_INTERNAL_20a45cac_4_k_cu_3e7c8d97_377214cuda3std3__442_GLOBAL__N__20a45cac_4_k_cu_3e7c8d97_377216ignoreE:
	.zero		1
	.type		_ZN40_INTERNAL_20a45cac_4_k_cu_3e7c8d97_377214cute7productE,@object
	.size		_ZN40_INTERNAL_20a45cac_4_k_cu_3e7c8d97_377214cute7productE,(_ZN40_INTERNAL_20a45cac_4_k_cu_3e7c8d97_377214cuda3std3__45__cpo3endE - _ZN40_INTERNAL_20a45cac_4_k_cu_3e7c8d97_377214cute7productE)
_ZN40_INTERNAL_20a45cac_4_k_cu_3e7c8d97_377214cute7productE:
	.zero		1
	.type		_ZN40_INTERNAL_20a45cac_4_k_cu_3e7c8d97_377214cuda3std3__45__cpo3endE,@object
	.size		_ZN40_INTERNAL_20a45cac_4_k_cu_3e7c8d97_377214cuda3std3__45__cpo3endE,(_ZN40_INTERNAL_20a45cac_4_k_cu_3e7c8d97_377214cuda3std3__419piecewise_constructE - _ZN40_INTERNAL_20a45cac_4_k_cu_3e7c8d97_377214cuda3std3__45__cpo3endE)
_ZN40_INTERNAL_20a45cac_4_k_cu_3e7c8d97_377214cuda3std3__45__cpo3endE:
	.zero		1
	.type		_ZN40_INTERNAL_20a45cac_4_k_cu_3e7c8d97_377214cuda3std3__419piecewise_constructE,@object
	.size		_ZN40_INTERNAL_20a45cac_4_k_cu_3e7c8d97_377214cuda3std3__419piecewise_constructE,(_ZN40_INTERNAL_20a45cac_4_k_cu_3e7c8d97_377214cuda3std3__45__cpo4cendE - _ZN40_INTERNAL_20a45cac_4_k_cu_3e7c8d97_377214cuda3std3__419piecewise_constructE)
_ZN40_INTERNAL_20a45cac_4_k_cu_3e7c8d97_377214cuda3std3__419piecewise_constructE:
	.zero		1
	.type		_ZN40_INTERNAL_20a45cac_4_k_cu_3e7c8d97_377214cuda3std3__45__cpo4cendE,@object
	.size		_ZN40_INTERNAL_20a45cac_4_k_cu_3e7c8d97_377214cuda3std3__45__cpo4cendE,(_ZN40_INTERNAL_20a45cac_4_k_cu_3e7c8d97_377214cuda3std6ranges3__45__cpo4swapE - _ZN40_INTERNAL_20a45cac_4_k_cu_3e7c8d97_377214cuda3std3__45__cpo4cendE)
_ZN40_INTERNAL_20a45cac_4_k_cu_3e7c8d97_377214cuda3std3__45__cpo4cendE:
	.zero		1
	.type		_ZN40_INTERNAL_20a45cac_4_k_cu_3e7c8d97_377214cuda3std6ranges3__45__cpo4swapE,@object
	.size		_ZN40_INTERNAL_20a45cac_4_k_cu_3e7c8d97_377214cuda3std6ranges3__45__cpo4swapE,(.L_10 - _ZN40_INTERNAL_20a45cac_4_k_cu_3e7c8d97_377214cuda3std6ranges3__45__cpo4swapE)
_ZN40_INTERNAL_20a45cac_4_k_cu_3e7c8d97_377214cuda3std6ranges3__45__cpo4swapE:
	.zero		1
.L_10:


//--------------------- .nv.constant0._ZN7cutlass13device_kernelINS_4gemm6kernel13GemmUniversalIN4cute5tupleIJiiiiEEENS1_10collective13CollectiveMmaINS1_35MainloopSm100TmaUmmaWarpSpecializedILi4ELi2ELi4ENS5_IJNS4_1CILi4EEENSA_ILi1EEESC_EEEEENS5_IJNSA_ILi128EEESF_NSA_ILi64EEEEEENS_6half_tENS5_IJSC_llEEESI_SJ_NS4_8TiledMMAINS4_8MMA_AtomIJNS4_26SM100_MMA_F16BF16_2x1SM_SSISI_SI_fLi128ELi128ELNS4_4UMMA5MajorE1ELSO_1ELNSN_7ScaleInE0ELSP_0EEEEEENS4_6LayoutINS5_IJSC_SC_SC_EEENS5_IJNSA_ILi0EEESU_SU_EEEEENS5_IJNS4_10UnderscoreESX_SX_EEEEENS4_18SM100_TMA_2SM_LOADENS4_14ComposedLayoutINS4_7SwizzleILi3ELi4ELi3EEENS4_18smem_ptr_flag_bitsILi16EEENSS_INS5_IJSG_NSA_ILi8EEEEEENS5_IJSC_SG_EEEEEEEvNS4_8identityENS4_28SM100_TMA_2SM_LOAD_MULTICASTES1A_vS1B_EENS_8epilogue10collective18CollectiveEpilogueINS1E_23Sm100TmaWarpSpecializedILi4ELi2ELi16ELb1ELb0EEEJNS5_IJSG_SF_SG_EEENS5_IJNSS_ISG_SC_EENSS_INS5_IJNSA_ILi16EEENSA_ILi2EEEEEES18_EEEEESI_NS5_IJlSC_lEEESI_S1Q_NS1E_6fusion15FusionCallbacksIS1I_NS1R_17LinearCombinationISI_fSI_fLNS_15FloatRoundStyleE2EEES1J_S1P_JEEENS4_5SM1004TMEM4LOAD26SM100_TMEM_LOAD_32dp32b16xENS4_13SM90_TMA_LOADENS11_INS12_ILi1ELi4ELi3EEES15_NSS_INS5_IJS16_S1L_EEENS5_IJS1L_SC_EEEEEEENS4_39AutoVectorizingCopyWithAssumedAlignmentILi128EEENS4_14SM90_TMA_STOREES26_S28_S28_EEEvvEEEEvNT_6ParamsE --------------------------
	.section	.nv.constant0._ZN7cutlass13device_kernelINS_4gemm6kernel13GemmUniversalIN4cute5tupleIJiiiiEEENS1_10collective13CollectiveMmaINS1_35MainloopSm100TmaUmmaWarpSpecializedILi4ELi2ELi4ENS5_IJNS4_1CILi4EEENSA_ILi1EEESC_EEEEENS5_IJNSA_ILi128EEESF_NSA_ILi64EEEEEENS_6half_tENS5_IJSC_llEEESI_SJ_NS4_8TiledMMAINS4_8MMA_AtomIJNS4_26SM100_MMA_F16BF16_2x1SM_SSISI_SI_fLi128ELi128ELNS4_4UMMA5MajorE1ELSO_1ELNSN_7ScaleInE0ELSP_0EEEEEENS4_6LayoutINS5_IJSC_SC_SC_EEENS5_IJNSA_ILi0EEESU_SU_EEEEENS5_IJNS4_10UnderscoreESX_SX_EEEEENS4_18SM100_TMA_2SM_LOADENS4_14ComposedLayoutINS4_7SwizzleILi3ELi4ELi3EEENS4_18smem_ptr_flag_bitsILi16EEENSS_INS5_IJSG_NSA_ILi8EEEEEENS5_IJSC_SG_EEEEEEEvNS4_8identityENS4_28SM100_TMA_2SM_LOAD_MULTICASTES1A_vS1B_EENS_8epilogue10collective18CollectiveEpilogueINS1E_23Sm100TmaWarpSpecializedILi4ELi2ELi16ELb1ELb0EEEJNS5_IJSG_SF_SG_EEENS5_IJNSS_ISG_SC_EENSS_INS5_IJNSA_ILi16EEENSA_ILi2EEEEEES18_EEEEESI_NS5_IJlSC_lEEESI_S1Q_NS1E_6fusion15FusionCallbacksIS1I_NS1R_17LinearCombinationISI_fSI_fLNS_15FloatRoundStyleE2EEES1J_S1P_JEEENS4_5SM1004TMEM4LOAD26SM100_TMEM_LOAD_32dp32b16xENS4_13SM90_TMA_LOADENS11_INS12_ILi1ELi4ELi3EEES15_NSS_INS5_IJS16_S1L_EEENS5_IJS1L_SC_EEEEEEENS4_39AutoVectorizingCopyWithAssumedAlignmentILi128EEENS4_14SM90_TMA_STOREES26_S28_S28_EEEvvEEEEvNT_6ParamsE,"a",@progbits
	.sectionflags	@""
	.align	4
.nv.constant0._ZN7cutlass13device_kernelINS_4gemm6kernel13GemmUniversalIN4cute5tupleIJiiiiEEENS1_10collective13CollectiveMmaINS1_35MainloopSm100TmaUmmaWarpSpecializedILi4ELi2ELi4ENS5_IJNS4_1CILi4EEENSA_ILi1EEESC_EEEEENS5_IJNSA_ILi128EEESF_NSA_ILi64EEEEEENS_6half_tENS5_IJSC_llEEESI_SJ_NS4_8TiledMMAINS4_8MMA_AtomIJNS4_26SM100_MMA_F16BF16_2x1SM_SSISI_SI_fLi128ELi128ELNS4_4UMMA5MajorE1ELSO_1ELNSN_7ScaleInE0ELSP_0EEEEEENS4_6LayoutINS5_IJSC_SC_SC_EEENS5_IJNSA_ILi0EEESU_SU_EEEEENS5_IJNS4_10UnderscoreESX_SX_EEEEENS4_18SM100_TMA_2SM_LOADENS4_14ComposedLayoutINS4_7SwizzleILi3ELi4ELi3EEENS4_18smem_ptr_flag_bitsILi16EEENSS_INS5_IJSG_NSA_ILi8EEEEEENS5_IJSC_SG_EEEEEEEvNS4_8identityENS4_28SM100_TMA_2SM_LOAD_MULTICASTES1A_vS1B_EENS_8epilogue10collective18CollectiveEpilogueINS1E_23Sm100TmaWarpSpecializedILi4ELi2ELi16ELb1ELb0EEEJNS5_IJSG_SF_SG_EEENS5_IJNSS_ISG_SC_EENSS_INS5_IJNSA_ILi16EEENSA_ILi2EEEEEES18_EEEEESI_NS5_IJlSC_lEEESI_S1Q_NS1E_6fusion15FusionCallbacksIS1I_NS1R_17LinearCombinationISI_fSI_fLNS_15FloatRoundStyleE2EEES1J_S1P_JEEENS4_5SM1004TMEM4LOAD26SM100_TMEM_LOAD_32dp32b16xENS4_13SM90_TMA_LOADENS11_INS12_ILi1ELi4ELi3EEES15_NSS_INS5_IJS16_S1L_EEENS5_IJS1L_SC_EEEEEEENS4_39AutoVectorizingCopyWithAssumedAlignmentILi128EEENS4_14SM90_TMA_STOREES26_S28_S28_EEEvvEEEEvNT_6ParamsE:
	.zero		2944


//--------------------- SYMBOLS --------------------------

	.type		.nv.reservedSmem.offset0,@object
	.size		.nv.reservedSmem.offset0,0x4
	.type		.nv.reservedSmem.cap,@object
	.size		.nv.reservedSmem.cap,0x4
	.type		__assertfail,@function
